// auto-generated by cutlass_sweep.epilogue — config: {"arch": "sm_90", "cluster_m": 1, "cluster_n": 1, "dtype": "bf16", "fusion": "lincomb", "tile_k": 64, "tile_m": 256, "tile_n": 128}
#include "cutlass/cutlass.h"
#include "cutlass/gemm/collective/collective_builder.hpp"
#include "cutlass/gemm/device/gemm_universal_adapter.h"
#include "cutlass/gemm/kernel/gemm_universal.hpp"
#include "cutlass/epilogue/collective/collective_builder.hpp"
#include "cutlass/epilogue/fusion/operations.hpp"
#include "cutlass/epilogue/thread/activation.h"

using Elem = cutlass::bfloat16_t;
using Acc  = float;
using TileShape    = cute::Shape<cute::_256, cute::_128, cute::_64>;
using ClusterShape = cute::Shape<cute::_1, cute::_1, cute::_1>;
using FusionOp     = cutlass::epilogue::fusion::LinearCombination<Elem, Acc>;

using CollectiveEpilogue = typename cutlass::epilogue::collective::CollectiveBuilder<
    cutlass::arch::Sm90, cutlass::arch::OpClassTensorOp,
    TileShape, ClusterShape,
    cutlass::epilogue::collective::EpilogueTileAuto,
    Acc, Acc,
    Elem, cutlass::layout::RowMajor, 128 / cutlass::sizeof_bits<Elem>::value,
    Elem, cutlass::layout::RowMajor, 128 / cutlass::sizeof_bits<Elem>::value,
    cutlass::epilogue::TmaWarpSpecializedCooperative,
    FusionOp
  >::CollectiveOp;

using CollectiveMainloop = typename cutlass::gemm::collective::CollectiveBuilder<
    cutlass::arch::Sm90, cutlass::arch::OpClassTensorOp,
    Elem, cutlass::layout::RowMajor, 128 / cutlass::sizeof_bits<Elem>::value,
    Elem, cutlass::layout::ColumnMajor, 128 / cutlass::sizeof_bits<Elem>::value,
    Acc,
    TileShape, ClusterShape,
    cutlass::gemm::collective::StageCountAutoCarveout<
        static_cast<int>(sizeof(typename CollectiveEpilogue::SharedStorage))>,
    cutlass::gemm::KernelTmaWarpSpecializedCooperative
  >::CollectiveOp;

using GemmKernel = cutlass::gemm::kernel::GemmUniversal<
    cute::Shape<int,int,int,int>, CollectiveMainloop, CollectiveEpilogue>;
using Gemm = cutlass::gemm::device::GemmUniversalAdapter<GemmKernel>;

auto* _anchor = &cutlass::device_kernel<GemmKernel>;


// ===== COMPILED SASS (sm_90a) =====

	.target	sm_90a

	.elftype	@"ET_EXEC"


//--------------------- .note.nv.tkinfo           --------------------------
	.section	.note.nv.tkinfo,"",@"SHT_NOTE"
	.sectionflags	@"SHF_NOTE_NV_TKINFO"
	.tkinfo
        /*0018*/ 	.word	0x00000002
        /*0030*/ 	.string	""
        /*0030*/ 	.string	"ptxas"
        /*0030*/ 	.string	"Cuda compilation tools, release 13.0, V13.0.88"
        /*0030*/ 	.string	"Build cuda_13.0.r13.0/compiler.36424714_0"
        /*0030*/ 	.string	"-arch sm_90a -m 64 "



//--------------------- .note.nv.cuinfo           --------------------------
	.section	.note.nv.cuinfo,"",@"SHT_NOTE"
	.sectionflags	@"SHF_NOTE_NV_CUINFO"
        /*0018*/ 	.short	0x0002
        /*001a*/ 	.short	0x005a
        /*001c*/ 	.short	0x0082
	.zero		2


//--------------------- .nv.info                  --------------------------
	.section	.nv.info,"",@"SHT_CUDA_INFO"
	.align	4


	//----- nvinfo : EIATTR_REGCOUNT
	.align		4
        /*0000*/ 	.byte	0x04, 0x2f
        /*0002*/ 	.short	(.L_18 - .L_17)
	.align		4
.L_17:
        /*0004*/ 	.word	index@(_ZN7cutlass13device_kernelINS_4gemm6kernel13GemmUniversalIN4cute5tupleIJiiiiEEENS1_10collective13CollectiveMmaINS1_34MainloopSm90TmaGmmaWarpSpecializedILi4ENS5_IJNS4_1CILi1EEESB_SB_EEENS1_35KernelTmaWarpSpecializedCooperativeEEENS5_IJNSA_ILi256EEENSA_ILi128EEENSA_ILi64EEEEEENS_10bfloat16_tENS5_IJlSB_lEEESJ_SK_NS4_8TiledMMAINS4_8MMA_AtomIJNS4_4SM904GMMA28MMA_64x128x16_F32BF16BF16_SSILNSO_5MajorE0ELSQ_0ELNSO_7ScaleInE1ELSR_1EEEEEENS4_6LayoutINS5_IJNSA_ILi2EEESB_SB_EEENS5_IJSB_NSA_ILi0EEESX_EEEEENS5_IJNS4_10UnderscoreES10_S10_EEEEENS4_13SM90_TMA_LOADENS4_14ComposedLayoutINS4_7SwizzleILi3ELi4ELi3EEENS4_18smem_ptr_flag_bitsILi16EEENSU_INS5_IJNSA_ILi8EEESH_EEENS5_IJSH_SB_EEEEEEEvNS4_8identityES13_S1D_vS1E_EENS_8epilogue10collective18CollectiveEpilogueINS1G_22Sm90TmaWarpSpecializedILi4ELi2ELi16ELb1ELb0EEEJSI_NS5_IJSG_NSA_ILi32EEEEEESJ_SK_SJ_SK_NS1G_6fusion15FusionCallbacksIS1K_NS1N_17LinearCombinationISJ_fSJ_fLNS_15FloatRoundStyleE2EEESI_S1M_JEEES13_NS14_INS15_ILi2ELi4ELi3EEES18_NSU_INS5_IJS19_S1L_EEENS5_IJS1L_SB_EEEEEEENS4_17SM75_U32x4_LDSM_NENS4_14SM90_TMA_STOREES1X_NS4_17SM90_U32x4_STSM_NENS4_9Copy_AtomIJS20_NS_6half_tEEEEvEEEvvEEEEvNT_6ParamsE)
        /*0008*/ 	.word	0x000000a8


	//----- nvinfo : EIATTR_FRAME_SIZE
	.align		4
.L_18:
        /*000c*/ 	.byte	0x04, 0x11
        /*000e*/ 	.short	(.L_20 - .L_19)
	.align		4
.L_19:
        /*0010*/ 	.word	index@(_ZN7cutlass13device_kernelINS_4gemm6kernel13GemmUniversalIN4cute5tupleIJiiiiEEENS1_10collective13CollectiveMmaINS1_34MainloopSm90TmaGmmaWarpSpecializedILi4ENS5_IJNS4_1CILi1EEESB_SB_EEENS1_35KernelTmaWarpSpecializedCooperativeEEENS5_IJNSA_ILi256EEENSA_ILi128EEENSA_ILi64EEEEEENS_10bfloat16_tENS5_IJlSB_lEEESJ_SK_NS4_8TiledMMAINS4_8MMA_AtomIJNS4_4SM904GMMA28MMA_64x128x16_F32BF16BF16_SSILNSO_5MajorE0ELSQ_0ELNSO_7ScaleInE1ELSR_1EEEEEENS4_6LayoutINS5_IJNSA_ILi2EEESB_SB_EEENS5_IJSB_NSA_ILi0EEESX_EEEEENS5_IJNS4_10UnderscoreES10_S10_EEEEENS4_13SM90_TMA_LOADENS4_14ComposedLayoutINS4_7SwizzleILi3ELi4ELi3EEENS4_18smem_ptr_flag_bitsILi16EEENSU_INS5_IJNSA_ILi8EEESH_EEENS5_IJSH_SB_EEEEEEEvNS4_8identityES13_S1D_vS1E_EENS_8epilogue10collective18CollectiveEpilogueINS1G_22Sm90TmaWarpSpecializedILi4ELi2ELi16ELb1ELb0EEEJSI_NS5_IJSG_NSA_ILi32EEEEEESJ_SK_SJ_SK_NS1G_6fusion15FusionCallbacksIS1K_NS1N_17LinearCombinationISJ_fSJ_fLNS_15FloatRoundStyleE2EEESI_S1M_JEEES13_NS14_INS15_ILi2ELi4ELi3EEES18_NSU_INS5_IJS19_S1L_EEENS5_IJS1L_SB_EEEEEEENS4_17SM75_U32x4_LDSM_NENS4_14SM90_TMA_STOREES1X_NS4_17SM90_U32x4_STSM_NENS4_9Copy_AtomIJS20_NS_6half_tEEEEvEEEvvEEEEvNT_6ParamsE)
        /*0014*/ 	.word	0x00000000


	//----- nvinfo : EIATTR_MIN_STACK_SIZE
	.align		4
.L_20:
        /*0018*/ 	.byte	0x04, 0x12
        /*001a*/ 	.short	(.L_22 - .L_21)
	.align		4
.L_21:
        /*001c*/ 	.word	index@(_ZN7cutlass13device_kernelINS_4gemm6kernel13GemmUniversalIN4cute5tupleIJiiiiEEENS1_10collective13CollectiveMmaINS1_34MainloopSm90TmaGmmaWarpSpecializedILi4ENS5_IJNS4_1CILi1EEESB_SB_EEENS1_35KernelTmaWarpSpecializedCooperativeEEENS5_IJNSA_ILi256EEENSA_ILi128EEENSA_ILi64EEEEEENS_10bfloat16_tENS5_IJlSB_lEEESJ_SK_NS4_8TiledMMAINS4_8MMA_AtomIJNS4_4SM904GMMA28MMA_64x128x16_F32BF16BF16_SSILNSO_5MajorE0ELSQ_0ELNSO_7ScaleInE1ELSR_1EEEEEENS4_6LayoutINS5_IJNSA_ILi2EEESB_SB_EEENS5_IJSB_NSA_ILi0EEESX_EEEEENS5_IJNS4_10UnderscoreES10_S10_EEEEENS4_13SM90_TMA_LOADENS4_14ComposedLayoutINS4_7SwizzleILi3ELi4ELi3EEENS4_18smem_ptr_flag_bitsILi16EEENSU_INS5_IJNSA_ILi8EEESH_EEENS5_IJSH_SB_EEEEEEEvNS4_8identityES13_S1D_vS1E_EENS_8epilogue10collective18CollectiveEpilogueINS1G_22Sm90TmaWarpSpecializedILi4ELi2ELi16ELb1ELb0EEEJSI_NS5_IJSG_NSA_ILi32EEEEEESJ_SK_SJ_SK_NS1G_6fusion15FusionCallbacksIS1K_NS1N_17LinearCombinationISJ_fSJ_fLNS_15FloatRoundStyleE2EEESI_S1M_JEEES13_NS14_INS15_ILi2ELi4ELi3EEES18_NSU_INS5_IJS19_S1L_EEENS5_IJS1L_SB_EEEEEEENS4_17SM75_U32x4_LDSM_NENS4_14SM90_TMA_STOREES1X_NS4_17SM90_U32x4_STSM_NENS4_9Copy_AtomIJS20_NS_6half_tEEEEvEEEvvEEEEvNT_6ParamsE)
        /*0020*/ 	.word	0x00000000
.L_22:


//--------------------- .nv.compat                --------------------------
	.section	.nv.compat,"",@"SHT_CUDA_COMPAT_INFO"
	.align	4
        /*0000*/ 	.byte	0x02, 0x09, 0x01, 0x00, 0x02, 0x02, 0x04, 0x00, 0x02, 0x05, 0x05, 0x00, 0x03, 0x07, 0x01, 0x01
        /*0010*/ 	.byte	0x02, 0x03, 0x01, 0x00, 0x02, 0x06, 0x01, 0x00, 0x04, 0x0b, 0x08, 0x00, 0x00, 0x00, 0x00, 0x00
        /*0020*/ 	.byte	0x00, 0x00, 0x00, 0x00


//--------------------- .nv.info._ZN7cutlass13device_kernelINS_4gemm6kernel13GemmUniversalIN4cute5tupleIJiiiiEEENS1_10collective13CollectiveMmaINS1_34MainloopSm90TmaGmmaWarpSpecializedILi4ENS5_IJNS4_1CILi1EEESB_SB_EEENS1_35KernelTmaWarpSpecializedCooperativeEEENS5_IJNSA_ILi256EEENSA_ILi128EEENSA_ILi64EEEEEENS_10bfloat16_tENS5_IJlSB_lEEESJ_SK_NS4_8TiledMMAINS4_8MMA_AtomIJNS4_4SM904GMMA28MMA_64x128x16_F32BF16BF16_SSILNSO_5MajorE0ELSQ_0ELNSO_7ScaleInE1ELSR_1EEEEEENS4_6LayoutINS5_IJNSA_ILi2EEESB_SB_EEENS5_IJSB_NSA_ILi0EEESX_EEEEENS5_IJNS4_10UnderscoreES10_S10_EEEEENS4_13SM90_TMA_LOADENS4_14ComposedLayoutINS4_7SwizzleILi3ELi4ELi3EEENS4_18smem_ptr_flag_bitsILi16EEENSU_INS5_IJNSA_ILi8EEESH_EEENS5_IJSH_SB_EEEEEEEvNS4_8identityES13_S1D_vS1E_EENS_8epilogue10collective18CollectiveEpilogueINS1G_22Sm90TmaWarpSpecializedILi4ELi2ELi16ELb1ELb0EEEJSI_NS5_IJSG_NSA_ILi32EEEEEESJ_SK_SJ_SK_NS1G_6fusion15FusionCallbacksIS1K_NS1N_17LinearCombinationISJ_fSJ_fLNS_15FloatRoundStyleE2EEESI_S1M_JEEES13_NS14_INS15_ILi2ELi4ELi3EEES18_NSU_INS5_IJS19_S1L_EEENS5_IJS1L_SB_EEEEEEENS4_17SM75_U32x4_LDSM_NENS4_14SM90_TMA_STOREES1X_NS4_17SM90_U32x4_STSM_NENS4_9Copy_AtomIJS20_NS_6half_tEEEEvEEEvvEEEEvNT_6ParamsE --------------------------
	.section	.nv.info._ZN7cutlass13device_kernelINS_4gemm6kernel13GemmUniversalIN4cute5tupleIJiiiiEEENS1_10collective13CollectiveMmaINS1_34MainloopSm90TmaGmmaWarpSpecializedILi4ENS5_IJNS4_1CILi1EEESB_SB_EEENS1_35KernelTmaWarpSpecializedCooperativeEEENS5_IJNSA_ILi256EEENSA_ILi128EEENSA_ILi64EEEEEENS_10bfloat16_tENS5_IJlSB_lEEESJ_SK_NS4_8TiledMMAINS4_8MMA_AtomIJNS4_4SM904GMMA28MMA_64x128x16_F32BF16BF16_SSILNSO_5MajorE0ELSQ_0ELNSO_7ScaleInE1ELSR_1EEEEEENS4_6LayoutINS5_IJNSA_ILi2EEESB_SB_EEENS5_IJSB_NSA_ILi0EEESX_EEEEENS5_IJNS4_10UnderscoreES10_S10_EEEEENS4_13SM90_TMA_LOADENS4_14ComposedLayoutINS4_7SwizzleILi3ELi4ELi3EEENS4_18smem_ptr_flag_bitsILi16EEENSU_INS5_IJNSA_ILi8EEESH_EEENS5_IJSH_SB_EEEEEEEvNS4_8identityES13_S1D_vS1E_EENS_8epilogue10collective18CollectiveEpilogueINS1G_22Sm90TmaWarpSpecializedILi4ELi2ELi16ELb1ELb0EEEJSI_NS5_IJSG_NSA_ILi32EEEEEESJ_SK_SJ_SK_NS1G_6fusion15FusionCallbacksIS1K_NS1N_17LinearCombinationISJ_fSJ_fLNS_15FloatRoundStyleE2EEESI_S1M_JEEES13_NS14_INS15_ILi2ELi4ELi3EEES18_NSU_INS5_IJS19_S1L_EEENS5_IJS1L_SB_EEEEEEENS4_17SM75_U32x4_LDSM_NENS4_14SM90_TMA_STOREES1X_NS4_17SM90_U32x4_STSM_NENS4_9Copy_AtomIJS20_NS_6half_tEEEEvEEEvvEEEEvNT_6ParamsE,"",@"SHT_CUDA_INFO"
	.sectionflags	@""
	.align	4


	//----- nvinfo : EIATTR_CUDA_API_VERSION
	.align		4
        /*0000*/ 	.byte	0x04, 0x37
        /*0002*/ 	.short	(.L_24 - .L_23)
.L_23:
        /*0004*/ 	.word	0x00000082


	//----- nvinfo : EIATTR_KPARAM_INFO
	.align		4
.L_24:
        /*0008*/ 	.byte	0x04, 0x17
        /*000a*/ 	.short	(.L_26 - .L_25)
.L_25:
        /*000c*/ 	.word	0x00000000
        /*0010*/ 	.short	0x0000
        /*0012*/ 	.short	0x0070
        /*0014*/ 	.byte	0x00, 0xf0, 0x01, 0x1c


	//----- nvinfo : EIATTR_SPARSE_MMA_MASK
	.align		4
.L_26:
        /*0018*/ 	.byte	0x03, 0x50
        /*001a*/ 	.short	0x0000


	//----- nvinfo : EIATTR_MAXREG_COUNT
	.align		4
        /*001c*/ 	.byte	0x03, 0x1b
        /*001e*/ 	.short	0x00a8


	//----- nvinfo : EIATTR_NUM_BARRIERS
	.align		4
        /*0020*/ 	.byte	0x02, 0x4c
        /*0022*/ 	.byte	0x02
	.zero		1


	//----- nvinfo : EIATTR_EXTERNS
	.align		4
        /*0024*/ 	.byte	0x04, 0x0f
        /*0026*/ 	.short	(.L_28 - .L_27)


	//   ....[0]....
	.align		4
.L_27:
        /*0028*/ 	.word	index@(__assertfail)


	//----- nvinfo : EIATTR_MERCURY_ISA_VERSION
	.align		4
.L_28:
        /*002c*/ 	.byte	0x03, 0x5f
        /*002e*/ 	.short	0x0101


	//----- nvinfo : EIATTR_INT_WARP_WIDE_INSTR_OFFSETS
	.align		4
        /*0030*/ 	.byte	0x04, 0x31
        /*0032*/ 	.short	(.L_30 - .L_29)


	//   ....[0]....
.L_29:
        /*0034*/ 	.word	0x000008b0


	//   ....[1]....
        /*0038*/ 	.word	0x000008c0


	//   ....[2]....
        /*003c*/ 	.word	0x00000960


	//----- nvinfo : EIATTR_COOP_GROUP_MASK_REGIDS
	.align		4
.L_30:
        /*0040*/ 	.byte	0x04, 0x29
        /*0042*/ 	.short	(.L_32 - .L_31)


	//   ....[0]....
.L_31:
        /*0044*/ 	.word	0xffffffff


	//   ....[1]....
        /*0048*/ 	.word	0xffffffff


	//   ....[2]....
        /*004c*/ 	.word	0xffffffff


	//   ....[3]....
        /*0050*/ 	.word	0xffffffff


	//   ....[4]....
        /*0054*/ 	.word	0xffffffff


	//   ....[5]....
        /*0058*/ 	.word	0xffffffff


	//----- nvinfo : EIATTR_COOP_GROUP_INSTR_OFFSETS
	.align		4
.L_32:
        /*005c*/ 	.byte	0x04, 0x28
        /*005e*/ 	.short	(.L_34 - .L_33)


	//   ....[0]....
.L_33:
        /*0060*/ 	.word	0x00000070


	//   ....[1]....
        /*0064*/ 	.word	0x00000080


	//   ....[2]....
        /*0068*/ 	.word	0x00000430


	//   ....[3]....
        /*006c*/ 	.word	0x000005c0


	//   ....[4]....
        /*0070*/ 	.word	0x00000770


	//   ....[5]....
        /*0074*/ 	.word	0x00001490


	//----- nvinfo : EIATTR_REG_RECONFIG
	.align		4
.L_34:
        /*0078*/ 	.byte	0x01, 0x54
	.zero		2


	//----- nvinfo : EIATTR_SYSCALL_OFFSETS
	.align		4
        /*007c*/ 	.byte	0x04, 0x46
        /*007e*/ 	.short	(.L_36 - .L_35)


	//   ....[0]....
.L_35:
        /*0080*/ 	.word	0x00001650


	//   ....[1]....
        /*0084*/ 	.word	0x000022f0


	//   ....[2]....
        /*0088*/ 	.word	0x000023e0


	//----- nvinfo : EIATTR_MBARRIER_INSTR_OFFSETS
	.align		4
.L_36:
        /*008c*/ 	.byte	0x04, 0x39
        /*008e*/ 	.short	(.L_38 - .L_37)


	//   ....[0]....
.L_37:
        /*0090*/ 	.word	0x00000530
        /*0094*/ 	.word	0x000000ff
        /*0098*/ 	.word	0x00000000
        /*009c*/ 	.short	0x0100
        /*009e*/ 	.byte	0x08
	.zero		1


	//   ....[1]....
        /*00a0*/ 	.word	0x00000540
        /*00a4*/ 	.word	0x000000ff
        /*00a8*/ 	.word	0x00000020
        /*00ac*/ 	.short	0x0100
        /*00ae*/ 	.byte	0x08
	.zero		1


	//   ....[2]....
        /*00b0*/ 	.word	0x00000550
        /*00b4*/ 	.word	0x000000ff
        /*00b8*/ 	.word	0x00000008
        /*00bc*/ 	.short	0x0100
        /*00be*/ 	.byte	0x08
	.zero		1


	//   ....[3]....
        /*00c0*/ 	.word	0x00000560
        /*00c4*/ 	.word	0x000000ff
        /*00c8*/ 	.word	0x00000028
        /*00cc*/ 	.short	0x0100
        /*00ce*/ 	.byte	0x08
	.zero		1


	//   ....[4]....
        /*00d0*/ 	.word	0x00000570
        /*00d4*/ 	.word	0x000000ff
        /*00d8*/ 	.word	0x00000010
        /*00dc*/ 	.short	0x0100
        /*00de*/ 	.byte	0x08
	.zero		1


	//   ....[5]....
        /*00e0*/ 	.word	0x00000580
        /*00e4*/ 	.word	0x000000ff
        /*00e8*/ 	.word	0x00000030
        /*00ec*/ 	.short	0x0100
        /*00ee*/ 	.byte	0x08
	.zero		1


	//   ....[6]....
        /*00f0*/ 	.word	0x00000590
        /*00f4*/ 	.word	0x000000ff
        /*00f8*/ 	.word	0x00000018
        /*00fc*/ 	.short	0x0100
        /*00fe*/ 	.byte	0x08
	.zero		1


	//   ....[7]....
        /*0100*/ 	.word	0x000005a0
        /*0104*/ 	.word	0x000000ff
        /*0108*/ 	.word	0x00000038
        /*010c*/ 	.short	0x0100
        /*010e*/ 	.byte	0x08
	.zero		1


	//   ....[8]....
        /*0110*/ 	.word	0x000006e0
        /*0114*/ 	.word	0x000000ff
        /*0118*/ 	.word	0x00000040
        /*011c*/ 	.short	0x0100
        /*011e*/ 	.byte	0x08
	.zero		1


	//   ....[9]....
        /*0120*/ 	.word	0x000006f0
        /*0124*/ 	.word	0x000000ff
        /*0128*/ 	.word	0x00000060
        /*012c*/ 	.short	0x0100
        /*012e*/ 	.byte	0x08
	.zero		1


	//   ....[10]....
        /*0130*/ 	.word	0x00000700
        /*0134*/ 	.word	0x000000ff
        /*0138*/ 	.word	0x00000048
        /*013c*/ 	.short	0x0100
        /*013e*/ 	.byte	0x08
	.zero		1


	//   ....[11]....
        /*0140*/ 	.word	0x00000710
        /*0144*/ 	.word	0x000000ff
        /*0148*/ 	.word	0x00000068
        /*014c*/ 	.short	0x0100
        /*014e*/ 	.byte	0x08
	.zero		1


	//   ....[12]....
        /*0150*/ 	.word	0x00000720
        /*0154*/ 	.word	0x000000ff
        /*0158*/ 	.word	0x00000050
        /*015c*/ 	.short	0x0100
        /*015e*/ 	.byte	0x08
	.zero		1


	//   ....[13]....
        /*0160*/ 	.word	0x00000730
        /*0164*/ 	.word	0x000000ff
        /*0168*/ 	.word	0x00000070
        /*016c*/ 	.short	0x0100
        /*016e*/ 	.byte	0x08
	.zero		1


	//   ....[14]....
        /*0170*/ 	.word	0x00000740
        /*0174*/ 	.word	0x000000ff
        /*0178*/ 	.word	0x00000058
        /*017c*/ 	.short	0x0100
        /*017e*/ 	.byte	0x08
	.zero		1


	//   ....[15]....
        /*0180*/ 	.word	0x00000750
        /*0184*/ 	.word	0x000000ff
        /*0188*/ 	.word	0x00000078
        /*018c*/ 	.short	0x0100
        /*018e*/ 	.byte	0x08
	.zero		1


	//   ....[16]....
        /*0190*/ 	.word	0x000009f0
        /*0194*/ 	.word	0x000000ff
        /*0198*/ 	.word	0x00000080
        /*019c*/ 	.short	0x0100
        /*019e*/ 	.byte	0x08
	.zero		1


	//   ....[17]....
        /*01a0*/ 	.word	0x00000a60
        /*01a4*/ 	.word	0x000000ff
        /*01a8*/ 	.word	0x00000088
        /*01ac*/ 	.short	0x0100
        /*01ae*/ 	.byte	0x08
	.zero		1


	//   ....[18]....
        /*01b0*/ 	.word	0x000016d0
        /*01b4*/ 	.word	0x00000003
        /*01b8*/ 	.word	0x00000000
        /*01bc*/ 	.short	0x010a
        /*01be*/ 	.byte	0x3f
	.zero		1


	//   ....[19]....
        /*01c0*/ 	.word	0x00001710
        /*01c4*/ 	.word	0x00000003
        /*01c8*/ 	.word	0x00000000
        /*01cc*/ 	.short	0x010a
        /*01ce*/ 	.byte	0x3f
	.zero		1


	//   ....[20]....
        /*01d0*/ 	.word	0x00001bc0
        /*01d4*/ 	.word	0x000000ff
        /*01d8*/ 	.word	0x00000000
        /*01dc*/ 	.short	0x010a
        /*01de*/ 	.byte	0x04
	.zero		1


	//   ....[21]....
        /*01e0*/ 	.word	0x00001c00
        /*01e4*/ 	.word	0x000000ff
        /*01e8*/ 	.word	0x00000000
        /*01ec*/ 	.short	0x010a
        /*01ee*/ 	.byte	0x04
	.zero		1


	//   ....[22]....
        /*01f0*/ 	.word	0x00001fa0
        /*01f4*/ 	.word	0x000000ff
        /*01f8*/ 	.word	0x00000000
        /*01fc*/ 	.short	0x0101
        /*01fe*/ 	.byte	0x04
	.zero		1


	//   ....[23]....
        /*0200*/ 	.word	0x00002150
        /*0204*/ 	.word	0x000000ff
        /*0208*/ 	.word	0x00000000
        /*020c*/ 	.short	0x0101
        /*020e*/ 	.byte	0x04
	.zero		1


	//   ....[24]....
        /*0210*/ 	.word	0x000028e0
        /*0214*/ 	.word	0x000000ff
        /*0218*/ 	.word	0x00000040
        /*021c*/ 	.short	0x010a
        /*021e*/ 	.byte	0x35
	.zero		1


	//   ....[25]....
        /*0220*/ 	.word	0x000030e0
        /*0224*/ 	.word	0x000000ff
        /*0228*/ 	.word	0x00000000
        /*022c*/ 	.short	0x0101
        /*022e*/ 	.byte	0x04
	.zero		1


	//   ....[26]....
        /*0230*/ 	.word	0x000031b0
        /*0234*/ 	.word	0x00000004
        /*0238*/ 	.word	0x00000040
        /*023c*/ 	.short	0x010a
        /*023e*/ 	.byte	0x3f
	.zero		1


	//   ....[27]....
        /*0240*/ 	.word	0x000037f0
        /*0244*/ 	.word	0x000000ff
        /*0248*/ 	.word	0x00000000
        /*024c*/ 	.short	0x0101
        /*024e*/ 	.byte	0x04
	.zero		1


	//   ....[28]....
        /*0250*/ 	.word	0x000038e0
        /*0254*/ 	.word	0x00000004
        /*0258*/ 	.word	0x00000040
        /*025c*/ 	.short	0x010a
        /*025e*/ 	.byte	0x3f
	.zero		1


	//   ....[29]....
        /*0260*/ 	.word	0x00003f40
        /*0264*/ 	.word	0x000000ff
        /*0268*/ 	.word	0x00000000
        /*026c*/ 	.short	0x0101
        /*026e*/ 	.byte	0x04
	.zero		1


	//   ....[30]....
        /*0270*/ 	.word	0x00004020
        /*0274*/ 	.word	0x00000005
        /*0278*/ 	.word	0x00000040
        /*027c*/ 	.short	0x010a
        /*027e*/ 	.byte	0x3f
	.zero		1


	//   ....[31]....
        /*0280*/ 	.word	0x00004690
        /*0284*/ 	.word	0x000000ff
        /*0288*/ 	.word	0x00000000
        /*028c*/ 	.short	0x0101
        /*028e*/ 	.byte	0x04
	.zero		1


	//   ....[32]....
        /*0290*/ 	.word	0x00004770
        /*0294*/ 	.word	0x00000004
        /*0298*/ 	.word	0x00000040
        /*029c*/ 	.short	0x010a
        /*029e*/ 	.byte	0x3f
	.zero		1


	//   ....[33]....
        /*02a0*/ 	.word	0x00004dc0
        /*02a4*/ 	.word	0x000000ff
        /*02a8*/ 	.word	0x00000000
        /*02ac*/ 	.short	0x0101
        /*02ae*/ 	.byte	0x04
	.zero		1


	//   ....[34]....
        /*02b0*/ 	.word	0x00004ea0
        /*02b4*/ 	.word	0x00000004
        /*02b8*/ 	.word	0x00000040
        /*02bc*/ 	.short	0x010a
        /*02be*/ 	.byte	0x3f
	.zero		1


	//   ....[35]....
        /*02c0*/ 	.word	0x000054f0
        /*02c4*/ 	.word	0x000000ff
        /*02c8*/ 	.word	0x00000000
        /*02cc*/ 	.short	0x0101
        /*02ce*/ 	.byte	0x04
	.zero		1


	//   ....[36]....
        /*02d0*/ 	.word	0x000055d0
        /*02d4*/ 	.word	0x00000004
        /*02d8*/ 	.word	0x00000040
        /*02dc*/ 	.short	0x010a
        /*02de*/ 	.byte	0x3f
	.zero		1


	//   ....[37]....
        /*02e0*/ 	.word	0x00005c20
        /*02e4*/ 	.word	0x000000ff
        /*02e8*/ 	.word	0x00000000
        /*02ec*/ 	.short	0x0101
        /*02ee*/ 	.byte	0x04
	.zero		1


	//   ....[38]....
        /*02f0*/ 	.word	0x00005cf0
        /*02f4*/ 	.word	0x00000004
        /*02f8*/ 	.word	0x00000040
        /*02fc*/ 	.short	0x010a
        /*02fe*/ 	.byte	0x3f
	.zero		1


	//   ....[39]....
        /*0300*/ 	.word	0x00006300
        /*0304*/ 	.word	0x000000ff
        /*0308*/ 	.word	0x00000000
        /*030c*/ 	.short	0x0101
        /*030e*/ 	.byte	0x04
	.zero		1


	//   ....[40]....
        /*0310*/ 	.word	0x00006ca0
        /*0314*/ 	.word	0x000000ff
        /*0318*/ 	.word	0x00000000
        /*031c*/ 	.short	0x0101
        /*031e*/ 	.byte	0x04
	.zero		1


	//   ....[41]....
        /*0320*/ 	.word	0x00007390
        /*0324*/ 	.word	0x000000ff
        /*0328*/ 	.word	0x00000088
        /*032c*/ 	.short	0x010a
        /*032e*/ 	.byte	0x04
	.zero		1


	//   ....[42]....
        /*0330*/ 	.word	0x00007780
        /*0334*/ 	.word	0x000000ff
        /*0338*/ 	.word	0x00000060
        /*033c*/ 	.short	0x010a
        /*033e*/ 	.byte	0x0d
	.zero		1


	//   ....[43]....
        /*0340*/ 	.word	0x00007870
        /*0344*/ 	.word	0x000000ff
        /*0348*/ 	.word	0x00000040
        /*034c*/ 	.short	0x010b
        /*034e*/ 	.byte	0x0d
	.zero		1


	//   ....[44]....
        /*0350*/ 	.word	0x000078d0
        /*0354*/ 	.word	0x000000ff
        /*0358*/ 	.word	0x00000000
        /*035c*/ 	.short	0x0101
        /*035e*/ 	.byte	0x10
	.zero		1


	//   ....[45]....
        /*0360*/ 	.word	0x00007900
        /*0364*/ 	.word	0x000000ff
        /*0368*/ 	.word	0x00000068
        /*036c*/ 	.short	0x010a
        /*036e*/ 	.byte	0x0d
	.zero		1


	//   ....[46]....
        /*0370*/ 	.word	0x00007a10
        /*0374*/ 	.word	0x000000ff
        /*0378*/ 	.word	0x00000048
        /*037c*/ 	.short	0x010b
        /*037e*/ 	.byte	0x0d
	.zero		1


	//   ....[47]....
        /*0380*/ 	.word	0x00007a80
        /*0384*/ 	.word	0x000000ff
        /*0388*/ 	.word	0x00000000
        /*038c*/ 	.short	0x0101
        /*038e*/ 	.byte	0x14
	.zero		1


	//   ....[48]....
        /*0390*/ 	.word	0x00007ab0
        /*0394*/ 	.word	0x000000ff
        /*0398*/ 	.word	0x00000070
        /*039c*/ 	.short	0x010a
        /*039e*/ 	.byte	0x0d
	.zero		1


	//   ....[49]....
        /*03a0*/ 	.word	0x00007bb0
        /*03a4*/ 	.word	0x000000ff
        /*03a8*/ 	.word	0x00000050
        /*03ac*/ 	.short	0x010b
        /*03ae*/ 	.byte	0x0d
	.zero		1


	//   ....[50]....
        /*03b0*/ 	.word	0x00007c10
        /*03b4*/ 	.word	0x000000ff
        /*03b8*/ 	.word	0x00000000
        /*03bc*/ 	.short	0x0101
        /*03be*/ 	.byte	0x1d
	.zero		1


	//   ....[51]....
        /*03c0*/ 	.word	0x00007c40
        /*03c4*/ 	.word	0x000000ff
        /*03c8*/ 	.word	0x00000078
        /*03cc*/ 	.short	0x010a
        /*03ce*/ 	.byte	0x0d
	.zero		1


	//   ....[52]....
        /*03d0*/ 	.word	0x00007d40
        /*03d4*/ 	.word	0x000000ff
        /*03d8*/ 	.word	0x00000058
        /*03dc*/ 	.short	0x010b
        /*03de*/ 	.byte	0x0d
	.zero		1


	//   ....[53]....
        /*03e0*/ 	.word	0x00007db0
        /*03e4*/ 	.word	0x000000ff
        /*03e8*/ 	.word	0x00000000
        /*03ec*/ 	.short	0x0101
        /*03ee*/ 	.byte	0x1e
	.zero		1


	//   ....[54]....
        /*03f0*/ 	.word	0x00007df0
        /*03f4*/ 	.word	0x000000ff
        /*03f8*/ 	.word	0x00000060
        /*03fc*/ 	.short	0x010a
        /*03fe*/ 	.byte	0x0d
	.zero		1


	//   ....[55]....
        /*0400*/ 	.word	0x00007ee0
        /*0404*/ 	.word	0x000000ff
        /*0408*/ 	.word	0x00000040
        /*040c*/ 	.short	0x010b
        /*040e*/ 	.byte	0x0d
	.zero		1


	//   ....[56]....
        /*0410*/ 	.word	0x00007f20
        /*0414*/ 	.word	0x000000ff
        /*0418*/ 	.word	0x00000000
        /*041c*/ 	.short	0x0101
        /*041e*/ 	.byte	0x10
	.zero		1


	//   ....[57]....
        /*0420*/ 	.word	0x00007f50
        /*0424*/ 	.word	0x000000ff
        /*0428*/ 	.word	0x00000068
        /*042c*/ 	.short	0x010a
        /*042e*/ 	.byte	0x0d
	.zero		1


	//   ....[58]....
        /*0430*/ 	.word	0x00008050
        /*0434*/ 	.word	0x000000ff
        /*0438*/ 	.word	0x00000048
        /*043c*/ 	.short	0x010b
        /*043e*/ 	.byte	0x0d
	.zero		1


	//   ....[59]....
        /*0440*/ 	.word	0x00008090
        /*0444*/ 	.word	0x000000ff
        /*0448*/ 	.word	0x00000000
        /*044c*/ 	.short	0x0101
        /*044e*/ 	.byte	0x14
	.zero		1


	//   ....[60]....
        /*0450*/ 	.word	0x000080d0
        /*0454*/ 	.word	0x000000ff
        /*0458*/ 	.word	0x00000070
        /*045c*/ 	.short	0x010a
        /*045e*/ 	.byte	0x0d
	.zero		1


	//   ....[61]....
        /*0460*/ 	.word	0x000081b0
        /*0464*/ 	.word	0x000000ff
        /*0468*/ 	.word	0x00000050
        /*046c*/ 	.short	0x010b
        /*046e*/ 	.byte	0x0d
	.zero		1


	//   ....[62]....
        /*0470*/ 	.word	0x000081f0
        /*0474*/ 	.word	0x000000ff
        /*0478*/ 	.word	0x00000000
        /*047c*/ 	.short	0x0101
        /*047e*/ 	.byte	0x1d
	.zero		1


	//   ....[63]....
        /*0480*/ 	.word	0x00008220
        /*0484*/ 	.word	0x000000ff
        /*0488*/ 	.word	0x00000078
        /*048c*/ 	.short	0x010a
        /*048e*/ 	.byte	0x0d
	.zero		1


	//   ....[64]....
        /*0490*/ 	.word	0x00008320
        /*0494*/ 	.word	0x000000ff
        /*0498*/ 	.word	0x00000058
        /*049c*/ 	.short	0x010b
        /*049e*/ 	.byte	0x0d
	.zero		1


	//   ....[65]....
        /*04a0*/ 	.word	0x00008370
        /*04a4*/ 	.word	0x000000ff
        /*04a8*/ 	.word	0x00000000
        /*04ac*/ 	.short	0x0101
        /*04ae*/ 	.byte	0x1e
	.zero		1


	//   ....[66]....
        /*04b0*/ 	.word	0x00008a00
        /*04b4*/ 	.word	0x00000000
        /*04b8*/ 	.word	0x00000060
        /*04bc*/ 	.short	0x010a
        /*04be*/ 	.byte	0x3f
	.zero		1


	//   ....[67]....
        /*04c0*/ 	.word	0x00008a40
        /*04c4*/ 	.word	0x00000000
        /*04c8*/ 	.word	0x00000068
        /*04cc*/ 	.short	0x010a
        /*04ce*/ 	.byte	0x3f
	.zero		1


	//   ....[68]....
        /*04d0*/ 	.word	0x00008a80
        /*04d4*/ 	.word	0x00000000
        /*04d8*/ 	.word	0x00000070
        /*04dc*/ 	.short	0x010a
        /*04de*/ 	.byte	0x3f
	.zero		1


	//   ....[69]....
        /*04e0*/ 	.word	0x00008ae0
        /*04e4*/ 	.word	0x00000000
        /*04e8*/ 	.word	0x00000078
        /*04ec*/ 	.short	0x010a
        /*04ee*/ 	.byte	0x3f
	.zero		1


	//   ....[70]....
        /*04f0*/ 	.word	0x00008e00
        /*04f4*/ 	.word	0x00000014
        /*04f8*/ 	.word	0x00000020
        /*04fc*/ 	.short	0x010a
        /*04fe*/ 	.byte	0x3f
	.zero		1


	//   ....[71]....
        /*0500*/ 	.word	0x000091c0
        /*0504*/ 	.word	0x00000005
        /*0508*/ 	.word	0x00000088
        /*050c*/ 	.short	0x0101
        /*050e*/ 	.byte	0x3f
	.zero		1


	//   ....[72]....
        /*0510*/ 	.word	0x000098d0
        /*0514*/ 	.word	0x00000007
        /*0518*/ 	.word	0x00000000
        /*051c*/ 	.short	0x010a
        /*051e*/ 	.byte	0x3f
	.zero		1


	//   ....[73]....
        /*0520*/ 	.word	0x00009950
        /*0524*/ 	.word	0x00000006
        /*0528*/ 	.word	0x00000000
        /*052c*/ 	.short	0x010a
        /*052e*/ 	.byte	0x3f
	.zero		1


	//   ....[74]....
        /*0530*/ 	.word	0x000099e0
        /*0534*/ 	.word	0x00000007
        /*0538*/ 	.word	0x00000000
        /*053c*/ 	.short	0x010a
        /*053e*/ 	.byte	0x3f
	.zero		1


	//   ....[75]....
        /*0540*/ 	.word	0x00009a70
        /*0544*/ 	.word	0x00000005
        /*0548*/ 	.word	0x00000000
        /*054c*/ 	.short	0x010a
        /*054e*/ 	.byte	0x3f
	.zero		1


	//   ....[76]....
        /*0550*/ 	.word	0x00009ad0
        /*0554*/ 	.word	0x00000003
        /*0558*/ 	.word	0x00000000
        /*055c*/ 	.short	0x010a
        /*055e*/ 	.byte	0x3f
	.zero		1


	//   ....[77]....
        /*0560*/ 	.word	0x00009b30
        /*0564*/ 	.word	0x00000004
        /*0568*/ 	.word	0x00000000
        /*056c*/ 	.short	0x010a
        /*056e*/ 	.byte	0x3f
	.zero		1


	//   ....[78]....
        /*0570*/ 	.word	0x00009b90
        /*0574*/ 	.word	0x00000005
        /*0578*/ 	.word	0x00000040
        /*057c*/ 	.short	0x010a
        /*057e*/ 	.byte	0x3f
	.zero		1


	//   ....[79]....
        /*0580*/ 	.word	0x00009be0
        /*0584*/ 	.word	0x00000004
        /*0588*/ 	.word	0x00000040
        /*058c*/ 	.short	0x010a
        /*058e*/ 	.byte	0x3f
	.zero		1


	//   ....[80]....
        /*0590*/ 	.word	0x00009c30
        /*0594*/ 	.word	0x00000004
        /*0598*/ 	.word	0x00000040
        /*059c*/ 	.short	0x010a
        /*059e*/ 	.byte	0x3f
	.zero		1


	//   ....[81]....
        /*05a0*/ 	.word	0x00009c80
        /*05a4*/ 	.word	0x00000005
        /*05a8*/ 	.word	0x00000040
        /*05ac*/ 	.short	0x010a
        /*05ae*/ 	.byte	0x3f
	.zero		1


	//   ....[82]....
        /*05b0*/ 	.word	0x00009cd0
        /*05b4*/ 	.word	0x00000004
        /*05b8*/ 	.word	0x00000040
        /*05bc*/ 	.short	0x010a
        /*05be*/ 	.byte	0x3f
	.zero		1


	//   ....[83]....
        /*05c0*/ 	.word	0x00009d20
        /*05c4*/ 	.word	0x00000004
        /*05c8*/ 	.word	0x00000040
        /*05cc*/ 	.short	0x010a
        /*05ce*/ 	.byte	0x3f
	.zero		1


	//   ....[84]....
        /*05d0*/ 	.word	0x00009d70
        /*05d4*/ 	.word	0x00000004
        /*05d8*/ 	.word	0x00000040
        /*05dc*/ 	.short	0x010a
        /*05de*/ 	.byte	0x3f
	.zero		1


	//   ....[85]....
        /*05e0*/ 	.word	0x00009dc0
        /*05e4*/ 	.word	0x00000004
        /*05e8*/ 	.word	0x00000040
        /*05ec*/ 	.short	0x010a
        /*05ee*/ 	.byte	0x3f
	.zero		1


	//   ....[86]....
        /*05f0*/ 	.word	0x00009e20
        /*05f4*/ 	.word	0x00000003
        /*05f8*/ 	.word	0x00000088
        /*05fc*/ 	.short	0x010a
        /*05fe*/ 	.byte	0x3f
	.zero		1


	//   ....[87]....
        /*0600*/ 	.word	0x00009e80
        /*0604*/ 	.word	0x00000005
        /*0608*/ 	.word	0x00000060
        /*060c*/ 	.short	0x010a
        /*060e*/ 	.byte	0x3f
	.zero		1


	//   ....[88]....
        /*0610*/ 	.word	0x00009ee0
        /*0614*/ 	.word	0x00000005
        /*0618*/ 	.word	0x00000068
        /*061c*/ 	.short	0x010a
        /*061e*/ 	.byte	0x3f
	.zero		1


	//   ....[89]....
        /*0620*/ 	.word	0x00009f40
        /*0624*/ 	.word	0x00000005
        /*0628*/ 	.word	0x00000070
        /*062c*/ 	.short	0x010a
        /*062e*/ 	.byte	0x3f
	.zero		1


	//   ....[90]....
        /*0630*/ 	.word	0x00009fa0
        /*0634*/ 	.word	0x00000005
        /*0638*/ 	.word	0x00000078
        /*063c*/ 	.short	0x010a
        /*063e*/ 	.byte	0x3f
	.zero		1


	//   ....[91]....
        /*0640*/ 	.word	0x0000a000
        /*0644*/ 	.word	0x00000005
        /*0648*/ 	.word	0x00000060
        /*064c*/ 	.short	0x010a
        /*064e*/ 	.byte	0x3f
	.zero		1


	//   ....[92]....
        /*0650*/ 	.word	0x0000a060
        /*0654*/ 	.word	0x00000005
        /*0658*/ 	.word	0x00000068
        /*065c*/ 	.short	0x010a
        /*065e*/ 	.byte	0x3f
	.zero		1


	//   ....[93]....
        /*0660*/ 	.word	0x0000a0c0
        /*0664*/ 	.word	0x00000005
        /*0668*/ 	.word	0x00000070
        /*066c*/ 	.short	0x010a
        /*066e*/ 	.byte	0x3f
	.zero		1


	//   ....[94]....
        /*0670*/ 	.word	0x0000a120
        /*0674*/ 	.word	0x00000005
        /*0678*/ 	.word	0x00000078
        /*067c*/ 	.short	0x010a
        /*067e*/ 	.byte	0x3f
	.zero		1


	//   ....[95]....
        /*0680*/ 	.word	0x0000a170
        /*0684*/ 	.word	0x00000000
        /*0688*/ 	.word	0x00000060
        /*068c*/ 	.short	0x010a
        /*068e*/ 	.byte	0x3f
	.zero		1


	//   ....[96]....
        /*0690*/ 	.word	0x0000a1c0
        /*0694*/ 	.word	0x00000000
        /*0698*/ 	.word	0x00000068
        /*069c*/ 	.short	0x010a
        /*069e*/ 	.byte	0x3f
	.zero		1


	//   ....[97]....
        /*06a0*/ 	.word	0x0000a210
        /*06a4*/ 	.word	0x00000000
        /*06a8*/ 	.word	0x00000070
        /*06ac*/ 	.short	0x010a
        /*06ae*/ 	.byte	0x3f
	.zero		1


	//   ....[98]....
        /*06b0*/ 	.word	0x0000a2e0
        /*06b4*/ 	.word	0x00000014
        /*06b8*/ 	.word	0x00000020
        /*06bc*/ 	.short	0x010a
        /*06be*/ 	.byte	0x3f
	.zero		1


	//   ....[99]....
        /*06c0*/ 	.word	0x0000a3b0
        /*06c4*/ 	.word	0x00000007
        /*06c8*/ 	.word	0x00000000
        /*06cc*/ 	.short	0x010a
        /*06ce*/ 	.byte	0x3f
	.zero		1


	//   ....[100]....
        /*06d0*/ 	.word	0x0000a400
        /*06d4*/ 	.word	0x00000006
        /*06d8*/ 	.word	0x00000000
        /*06dc*/ 	.short	0x010a
        /*06de*/ 	.byte	0x3f
	.zero		1


	//   ....[101]....
        /*06e0*/ 	.word	0x0000a450
        /*06e4*/ 	.word	0x00000007
        /*06e8*/ 	.word	0x00000000
        /*06ec*/ 	.short	0x010a
        /*06ee*/ 	.byte	0x3f
	.zero		1


	//----- nvinfo : EIATTR_NUM_MBARRIERS
	.align		4
.L_38:
        /*06f0*/ 	.byte	0x03, 0x38
        /*06f2*/ 	.short	0x0012


	//----- nvinfo : EIATTR_EXIT_INSTR_OFFSETS
	.align		4
        /*06f4*/ 	.byte	0x04, 0x1c
        /*06f6*/ 	.short	(.L_40 - .L_39)


	//   ....[0]....
.L_39:
        /*06f8*/ 	.word	0x00009ac0


	//----- nvinfo : EIATTR_MAX_THREADS
	.align		4
.L_40:
        /*06fc*/ 	.byte	0x04, 0x05
        /*06fe*/ 	.short	(.L_42 - .L_41)
.L_41:
        /*0700*/ 	.word	0x00000180
        /*0704*/ 	.word	0x00000001
        /*0708*/ 	.word	0x00000001


	//----- nvinfo : EIATTR_CRS_STACK_SIZE
	.align		4
.L_42:
        /*070c*/ 	.byte	0x04, 0x1e
        /*070e*/ 	.short	(.L_44 - .L_43)
.L_43:
        /*0710*/ 	.word	0x00000000


	//----- nvinfo : EIATTR_CBANK_PARAM_SIZE
	.align		4
.L_44:
        /*0714*/ 	.byte	0x03, 0x19
        /*0716*/ 	.short	0x0770


	//----- nvinfo : EIATTR_PARAM_CBANK
	.align		4
        /*0718*/ 	.byte	0x04, 0x0a
        /*071a*/ 	.short	(.L_46 - .L_45)
	.align		4
.L_45:
        /*071c*/ 	.word	index@(.nv.constant0._ZN7cutlass13device_kernelINS_4gemm6kernel13GemmUniversalIN4cute5tupleIJiiiiEEENS1_10collective13CollectiveMmaINS1_34MainloopSm90TmaGmmaWarpSpecializedILi4ENS5_IJNS4_1CILi1EEESB_SB_EEENS1_35KernelTmaWarpSpecializedCooperativeEEENS5_IJNSA_ILi256EEENSA_ILi128EEENSA_ILi64EEEEEENS_10bfloat16_tENS5_IJlSB_lEEESJ_SK_NS4_8TiledMMAINS4_8MMA_AtomIJNS4_4SM904GMMA28MMA_64x128x16_F32BF16BF16_SSILNSO_5MajorE0ELSQ_0ELNSO_7ScaleInE1ELSR_1EEEEEENS4_6LayoutINS5_IJNSA_ILi2EEESB_SB_EEENS5_IJSB_NSA_ILi0EEESX_EEEEENS5_IJNS4_10UnderscoreES10_S10_EEEEENS4_13SM90_TMA_LOADENS4_14ComposedLayoutINS4_7SwizzleILi3ELi4ELi3EEENS4_18smem_ptr_flag_bitsILi16EEENSU_INS5_IJNSA_ILi8EEESH_EEENS5_IJSH_SB_EEEEEEEvNS4_8identityES13_S1D_vS1E_EENS_8epilogue10collective18CollectiveEpilogueINS1G_22Sm90TmaWarpSpecializedILi4ELi2ELi16ELb1ELb0EEEJSI_NS5_IJSG_NSA_ILi32EEEEEESJ_SK_SJ_SK_NS1G_6fusion15FusionCallbacksIS1K_NS1N_17LinearCombinationISJ_fSJ_fLNS_15FloatRoundStyleE2EEESI_S1M_JEEES13_NS14_INS15_ILi2ELi4ELi3EEES18_NSU_INS5_IJS19_S1L_EEENS5_IJS1L_SB_EEEEEEENS4_17SM75_U32x4_LDSM_NENS4_14SM90_TMA_STOREES1X_NS4_17SM90_U32x4_STSM_NENS4_9Copy_AtomIJS20_NS_6half_tEEEEvEEEvvEEEEvNT_6ParamsE)
        /*0720*/ 	.short	0x0210
        /*0722*/ 	.short	0x0770


	//----- nvinfo : EIATTR_SW_WAR
	.align		4
.L_46:
        /*0724*/ 	.byte	0x04, 0x36
        /*0726*/ 	.short	(.L_48 - .L_47)
.L_47:
        /*0728*/ 	.word	0x00000008
.L_48:


//--------------------- .nv.callgraph             --------------------------
	.section	.nv.callgraph,"",@"SHT_CUDA_CALLGRAPH"
	.align	4
	.sectionentsize	8
	.align		4
        /*0000*/ 	.word	0x00000000
	.align		4
        /*0004*/ 	.word	0xffffffff
	.align		4
        /*0008*/ 	.word	index@(_ZN7cutlass13device_kernelINS_4gemm6kernel13GemmUniversalIN4cute5tupleIJiiiiEEENS1_10collective13CollectiveMmaINS1_34MainloopSm90TmaGmmaWarpSpecializedILi4ENS5_IJNS4_1CILi1EEESB_SB_EEENS1_35KernelTmaWarpSpecializedCooperativeEEENS5_IJNSA_ILi256EEENSA_ILi128EEENSA_ILi64EEEEEENS_10bfloat16_tENS5_IJlSB_lEEESJ_SK_NS4_8TiledMMAINS4_8MMA_AtomIJNS4_4SM904GMMA28MMA_64x128x16_F32BF16BF16_SSILNSO_5MajorE0ELSQ_0ELNSO_7ScaleInE1ELSR_1EEEEEENS4_6LayoutINS5_IJNSA_ILi2EEESB_SB_EEENS5_IJSB_NSA_ILi0EEESX_EEEEENS5_IJNS4_10UnderscoreES10_S10_EEEEENS4_13SM90_TMA_LOADENS4_14ComposedLayoutINS4_7SwizzleILi3ELi4ELi3EEENS4_18smem_ptr_flag_bitsILi16EEENSU_INS5_IJNSA_ILi8EEESH_EEENS5_IJSH_SB_EEEEEEEvNS4_8identityES13_S1D_vS1E_EENS_8epilogue10collective18CollectiveEpilogueINS1G_22Sm90TmaWarpSpecializedILi4ELi2ELi16ELb1ELb0EEEJSI_NS5_IJSG_NSA_ILi32EEEEEESJ_SK_SJ_SK_NS1G_6fusion15FusionCallbacksIS1K_NS1N_17LinearCombinationISJ_fSJ_fLNS_15FloatRoundStyleE2EEESI_S1M_JEEES13_NS14_INS15_ILi2ELi4ELi3EEES18_NSU_INS5_IJS19_S1L_EEENS5_IJS1L_SB_EEEEEEENS4_17SM75_U32x4_LDSM_NENS4_14SM90_TMA_STOREES1X_NS4_17SM90_U32x4_STSM_NENS4_9Copy_AtomIJS20_NS_6half_tEEEEvEEEvvEEEEvNT_6ParamsE)
	.align		4
        /*000c*/ 	.word	index@(__assertfail)
	.align		4
        /*0010*/ 	.word	0x00000000
	.align		4
        /*0014*/ 	.word	0xfffffffe
	.align		4
        /*0018*/ 	.word	0x00000000
	.align		4
        /*001c*/ 	.word	0xfffffffd
	.align		4
        /*0020*/ 	.word	0x00000000
	.align		4
        /*0024*/ 	.word	0xfffffffc


//--------------------- .nv.constant4             --------------------------
	.section	.nv.constant4,"a",@progbits
	.align	8
	.align		8
.nv.constant4:
        /*0000*/ 	.dword	__assertfail
	.align		8
        /*0008*/ 	.dword	__unnamed_1
	.align		8
        /*0010*/ 	.dword	__unnamed_2
	.align		8
        /*0018*/ 	.dword	_ZN39_INTERNAL_b26256fd_4_k_cu_24d7d254_34734cuda3std3__45__cpo5beginE
	.align		8
        /*0020*/ 	.dword	_ZN39_INTERNAL_b26256fd_4_k_cu_24d7d254_34734cuda3std3__45__cpo3endE
	.align		8
        /*0028*/ 	.dword	_ZN39_INTERNAL_b26256fd_4_k_cu_24d7d254_34734cuda3std3__45__cpo6cbeginE
	.align		8
        /*0030*/ 	.dword	_ZN39_INTERNAL_b26256fd_4_k_cu_24d7d254_34734cuda3std3__45__cpo4cendE
	.align		8
        /*0038*/ 	.dword	_ZN39_INTERNAL_b26256fd_4_k_cu_24d7d254_34734cuda3std3__441_GLOBAL__N__b26256fd_4_k_cu_24d7d254_34736ignoreE
	.align		8
        /*0040*/ 	.dword	_ZN39_INTERNAL_b26256fd_4_k_cu_24d7d254_34734cuda3std3__419piecewise_constructE
	.align		8
        /*0048*/ 	.dword	_ZN39_INTERNAL_b26256fd_4_k_cu_24d7d254_34734cuda3std3__48in_placeE
	.align		8
        /*0050*/ 	.dword	_ZN39_INTERNAL_b26256fd_4_k_cu_24d7d254_34734cuda3std6ranges3__45__cpo4swapE
	.align		8
        /*0058*/ 	.dword	_ZN39_INTERNAL_b26256fd_4_k_cu_24d7d254_34734cuda3std6ranges3__45__cpo9iter_moveE
	.align		8
        /*0060*/ 	.dword	_ZN39_INTERNAL_b26256fd_4_k_cu_24d7d254_34734cute7productE
	.align		8
        /*0068*/ 	.dword	_ZN39_INTERNAL_b26256fd_4_k_cu_24d7d254_34734cute1_E
	.align		8
        /*0070*/ 	.dword	$str$22
	.align		8
        /*0078*/ 	.dword	$str$23
	.align		8
        /*0080*/ 	.dword	$str$26
	.align		8
        /*0088*/ 	.dword	$str$27


//--------------------- .text._ZN7cutlass13device_kernelINS_4gemm6kernel13GemmUniversalIN4cute5tupleIJiiiiEEENS1_10collective13CollectiveMmaINS1_34MainloopSm90TmaGmmaWarpSpecializedILi4ENS5_IJNS4_1CILi1EEESB_SB_EEENS1_35KernelTmaWarpSpecializedCooperativeEEENS5_IJNSA_ILi256EEENSA_ILi128EEENSA_ILi64EEEEEENS_10bfloat16_tENS5_IJlSB_lEEESJ_SK_NS4_8TiledMMAINS4_8MMA_AtomIJNS4_4SM904GMMA28MMA_64x128x16_F32BF16BF16_SSILNSO_5MajorE0ELSQ_0ELNSO_7ScaleInE1ELSR_1EEEEEENS4_6LayoutINS5_IJNSA_ILi2EEESB_SB_EEENS5_IJSB_NSA_ILi0EEESX_EEEEENS5_IJNS4_10UnderscoreES10_S10_EEEEENS4_13SM90_TMA_LOADENS4_14ComposedLayoutINS4_7SwizzleILi3ELi4ELi3EEENS4_18smem_ptr_flag_bitsILi16EEENSU_INS5_IJNSA_ILi8EEESH_EEENS5_IJSH_SB_EEEEEEEvNS4_8identityES13_S1D_vS1E_EENS_8epilogue10collective18CollectiveEpilogueINS1G_22Sm90TmaWarpSpecializedILi4ELi2ELi16ELb1ELb0EEEJSI_NS5_IJSG_NSA_ILi32EEEEEESJ_SK_SJ_SK_NS1G_6fusion15FusionCallbacksIS1K_NS1N_17LinearCombinationISJ_fSJ_fLNS_15FloatRoundStyleE2EEESI_S1M_JEEES13_NS14_INS15_ILi2ELi4ELi3EEES18_NSU_INS5_IJS19_S1L_EEENS5_IJS1L_SB_EEEEEEENS4_17SM75_U32x4_LDSM_NENS4_14SM90_TMA_STOREES1X_NS4_17SM90_U32x4_STSM_NENS4_9Copy_AtomIJS20_NS_6half_tEEEEvEEEvvEEEEvNT_6ParamsE --------------------------
	.section	.text._ZN7cutlass13device_kernelINS_4gemm6kernel13GemmUniversalIN4cute5tupleIJiiiiEEENS1_10collective13CollectiveMmaINS1_34MainloopSm90TmaGmmaWarpSpecializedILi4ENS5_IJNS4_1CILi1EEESB_SB_EEENS1_35KernelTmaWarpSpecializedCooperativeEEENS5_IJNSA_ILi256EEENSA_ILi128EEENSA_ILi64EEEEEENS_10bfloat16_tENS5_IJlSB_lEEESJ_SK_NS4_8TiledMMAINS4_8MMA_AtomIJNS4_4SM904GMMA28MMA_64x128x16_F32BF16BF16_SSILNSO_5MajorE0ELSQ_0ELNSO_7ScaleInE1ELSR_1EEEEEENS4_6LayoutINS5_IJNSA_ILi2EEESB_SB_EEENS5_IJSB_NSA_ILi0EEESX_EEEEENS5_IJNS4_10UnderscoreES10_S10_EEEEENS4_13SM90_TMA_LOADENS4_14ComposedLayoutINS4_7SwizzleILi3ELi4ELi3EEENS4_18smem_ptr_flag_bitsILi16EEENSU_INS5_IJNSA_ILi8EEESH_EEENS5_IJSH_SB_EEEEEEEvNS4_8identityES13_S1D_vS1E_EENS_8epilogue10collective18CollectiveEpilogueINS1G_22Sm90TmaWarpSpecializedILi4ELi2ELi16ELb1ELb0EEEJSI_NS5_IJSG_NSA_ILi32EEEEEESJ_SK_SJ_SK_NS1G_6fusion15FusionCallbacksIS1K_NS1N_17LinearCombinationISJ_fSJ_fLNS_15FloatRoundStyleE2EEESI_S1M_JEEES13_NS14_INS15_ILi2ELi4ELi3EEES18_NSU_INS5_IJS19_S1L_EEENS5_IJS1L_SB_EEEEEEENS4_17SM75_U32x4_LDSM_NENS4_14SM90_TMA_STOREES1X_NS4_17SM90_U32x4_STSM_NENS4_9Copy_AtomIJS20_NS_6half_tEEEEvEEEvvEEEEvNT_6ParamsE,"ax",@progbits
	.align	128
.text._ZN7cutlass13device_kernelINS_4gemm6kernel13GemmUniversalIN4cute5tupleIJiiiiEEENS1_10collective13CollectiveMmaINS1_34MainloopSm90TmaGmmaWarpSpecializedILi4ENS5_IJNS4_1CILi1EEESB_SB_EEENS1_35KernelTmaWarpSpecializedCooperativeEEENS5_IJNSA_ILi256EEENSA_ILi128EEENSA_ILi64EEEEEENS_10bfloat16_tENS5_IJlSB_lEEESJ_SK_NS4_8TiledMMAINS4_8MMA_AtomIJNS4_4SM904GMMA28MMA_64x128x16_F32BF16BF16_SSILNSO_5MajorE0ELSQ_0ELNSO_7ScaleInE1ELSR_1EEEEEENS4_6LayoutINS5_IJNSA_ILi2EEESB_SB_EEENS5_IJSB_NSA_ILi0EEESX_EEEEENS5_IJNS4_10UnderscoreES10_S10_EEEEENS4_13SM90_TMA_LOADENS4_14ComposedLayoutINS4_7SwizzleILi3ELi4ELi3EEENS4_18smem_ptr_flag_bitsILi16EEENSU_INS5_IJNSA_ILi8EEESH_EEENS5_IJSH_SB_EEEEEEEvNS4_8identityES13_S1D_vS1E_EENS_8epilogue10collective18CollectiveEpilogueINS1G_22Sm90TmaWarpSpecializedILi4ELi2ELi16ELb1ELb0EEEJSI_NS5_IJSG_NSA_ILi32EEEEEESJ_SK_SJ_SK_NS1G_6fusion15FusionCallbacksIS1K_NS1N_17LinearCombinationISJ_fSJ_fLNS_15FloatRoundStyleE2EEESI_S1M_JEEES13_NS14_INS15_ILi2ELi4ELi3EEES18_NSU_INS5_IJS19_S1L_EEENS5_IJS1L_SB_EEEEEEENS4_17SM75_U32x4_LDSM_NENS4_14SM90_TMA_STOREES1X_NS4_17SM90_U32x4_STSM_NENS4_9Copy_AtomIJS20_NS_6half_tEEEEvEEEvvEEEEvNT_6ParamsE:
        .type           _ZN7cutlass13device_kernelINS_4gemm6kernel13GemmUniversalIN4cute5tupleIJiiiiEEENS1_10collective13CollectiveMmaINS1_34MainloopSm90TmaGmmaWarpSpecializedILi4ENS5_IJNS4_1CILi1EEESB_SB_EEENS1_35KernelTmaWarpSpecializedCooperativeEEENS5_IJNSA_ILi256EEENSA_ILi128EEENSA_ILi64EEEEEENS_10bfloat16_tENS5_IJlSB_lEEESJ_SK_NS4_8TiledMMAINS4_8MMA_AtomIJNS4_4SM904GMMA28MMA_64x128x16_F32BF16BF16_SSILNSO_5MajorE0ELSQ_0ELNSO_7ScaleInE1ELSR_1EEEEEENS4_6LayoutINS5_IJNSA_ILi2EEESB_SB_EEENS5_IJSB_NSA_ILi0EEESX_EEEEENS5_IJNS4_10UnderscoreES10_S10_EEEEENS4_13SM90_TMA_LOADENS4_14ComposedLayoutINS4_7SwizzleILi3ELi4ELi3EEENS4_18smem_ptr_flag_bitsILi16EEENSU_INS5_IJNSA_ILi8EEESH_EEENS5_IJSH_SB_EEEEEEEvNS4_8identityES13_S1D_vS1E_EENS_8epilogue10collective18CollectiveEpilogueINS1G_22Sm90TmaWarpSpecializedILi4ELi2ELi16ELb1ELb0EEEJSI_NS5_IJSG_NSA_ILi32EEEEEESJ_SK_SJ_SK_NS1G_6fusion15FusionCallbacksIS1K_NS1N_17LinearCombinationISJ_fSJ_fLNS_15FloatRoundStyleE2EEESI_S1M_JEEES13_NS14_INS15_ILi2ELi4ELi3EEES18_NSU_INS5_IJS19_S1L_EEENS5_IJS1L_SB_EEEEEEENS4_17SM75_U32x4_LDSM_NENS4_14SM90_TMA_STOREES1X_NS4_17SM90_U32x4_STSM_NENS4_9Copy_AtomIJS20_NS_6half_tEEEEvEEEvvEEEEvNT_6ParamsE,@function
        .size           _ZN7cutlass13device_kernelINS_4gemm6kernel13GemmUniversalIN4cute5tupleIJiiiiEEENS1_10collective13CollectiveMmaINS1_34MainloopSm90TmaGmmaWarpSpecializedILi4ENS5_IJNS4_1CILi1EEESB_SB_EEENS1_35KernelTmaWarpSpecializedCooperativeEEENS5_IJNSA_ILi256EEENSA_ILi128EEENSA_ILi64EEEEEENS_10bfloat16_tENS5_IJlSB_lEEESJ_SK_NS4_8TiledMMAINS4_8MMA_AtomIJNS4_4SM904GMMA28MMA_64x128x16_F32BF16BF16_SSILNSO_5MajorE0ELSQ_0ELNSO_7ScaleInE1ELSR_1EEEEEENS4_6LayoutINS5_IJNSA_ILi2EEESB_SB_EEENS5_IJSB_NSA_ILi0EEESX_EEEEENS5_IJNS4_10UnderscoreES10_S10_EEEEENS4_13SM90_TMA_LOADENS4_14ComposedLayoutINS4_7SwizzleILi3ELi4ELi3EEENS4_18smem_ptr_flag_bitsILi16EEENSU_INS5_IJNSA_ILi8EEESH_EEENS5_IJSH_SB_EEEEEEEvNS4_8identityES13_S1D_vS1E_EENS_8epilogue10collective18CollectiveEpilogueINS1G_22Sm90TmaWarpSpecializedILi4ELi2ELi16ELb1ELb0EEEJSI_NS5_IJSG_NSA_ILi32EEEEEESJ_SK_SJ_SK_NS1G_6fusion15FusionCallbacksIS1K_NS1N_17LinearCombinationISJ_fSJ_fLNS_15FloatRoundStyleE2EEESI_S1M_JEEES13_NS14_INS15_ILi2ELi4ELi3EEES18_NSU_INS5_IJS19_S1L_EEENS5_IJS1L_SB_EEEEEEENS4_17SM75_U32x4_LDSM_NENS4_14SM90_TMA_STOREES1X_NS4_17SM90_U32x4_STSM_NENS4_9Copy_AtomIJS20_NS_6half_tEEEEvEEEvvEEEEvNT_6ParamsE,(.L_x_263 - _ZN7cutlass13device_kernelINS_4gemm6kernel13GemmUniversalIN4cute5tupleIJiiiiEEENS1_10collective13CollectiveMmaINS1_34MainloopSm90TmaGmmaWarpSpecializedILi4ENS5_IJNS4_1CILi1EEESB_SB_EEENS1_35KernelTmaWarpSpecializedCooperativeEEENS5_IJNSA_ILi256EEENSA_ILi128EEENSA_ILi64EEEEEENS_10bfloat16_tENS5_IJlSB_lEEESJ_SK_NS4_8TiledMMAINS4_8MMA_AtomIJNS4_4SM904GMMA28MMA_64x128x16_F32BF16BF16_SSILNSO_5MajorE0ELSQ_0ELNSO_7ScaleInE1ELSR_1EEEEEENS4_6LayoutINS5_IJNSA_ILi2EEESB_SB_EEENS5_IJSB_NSA_ILi0EEESX_EEEEENS5_IJNS4_10UnderscoreES10_S10_EEEEENS4_13SM90_TMA_LOADENS4_14ComposedLayoutINS4_7SwizzleILi3ELi4ELi3EEENS4_18smem_ptr_flag_bitsILi16EEENSU_INS5_IJNSA_ILi8EEESH_EEENS5_IJSH_SB_EEEEEEEvNS4_8identityES13_S1D_vS1E_EENS_8epilogue10collective18CollectiveEpilogueINS1G_22Sm90TmaWarpSpecializedILi4ELi2ELi16ELb1ELb0EEEJSI_NS5_IJSG_NSA_ILi32EEEEEESJ_SK_SJ_SK_NS1G_6fusion15FusionCallbacksIS1K_NS1N_17LinearCombinationISJ_fSJ_fLNS_15FloatRoundStyleE2EEESI_S1M_JEEES13_NS14_INS15_ILi2ELi4ELi3EEES18_NSU_INS5_IJS19_S1L_EEENS5_IJS1L_SB_EEEEEEENS4_17SM75_U32x4_LDSM_NENS4_14SM90_TMA_STOREES1X_NS4_17SM90_U32x4_STSM_NENS4_9Copy_AtomIJS20_NS_6half_tEEEEvEEEvvEEEEvNT_6ParamsE)
        .other          _ZN7cutlass13device_kernelINS_4gemm6kernel13GemmUniversalIN4cute5tupleIJiiiiEEENS1_10collective13CollectiveMmaINS1_34MainloopSm90TmaGmmaWarpSpecializedILi4ENS5_IJNS4_1CILi1EEESB_SB_EEENS1_35KernelTmaWarpSpecializedCooperativeEEENS5_IJNSA_ILi256EEENSA_ILi128EEENSA_ILi64EEEEEENS_10bfloat16_tENS5_IJlSB_lEEESJ_SK_NS4_8TiledMMAINS4_8MMA_AtomIJNS4_4SM904GMMA28MMA_64x128x16_F32BF16BF16_SSILNSO_5MajorE0ELSQ_0ELNSO_7ScaleInE1ELSR_1EEEEEENS4_6LayoutINS5_IJNSA_ILi2EEESB_SB_EEENS5_IJSB_NSA_ILi0EEESX_EEEEENS5_IJNS4_10UnderscoreES10_S10_EEEEENS4_13SM90_TMA_LOADENS4_14ComposedLayoutINS4_7SwizzleILi3ELi4ELi3EEENS4_18smem_ptr_flag_bitsILi16EEENSU_INS5_IJNSA_ILi8EEESH_EEENS5_IJSH_SB_EEEEEEEvNS4_8identityES13_S1D_vS1E_EENS_8epilogue10collective18CollectiveEpilogueINS1G_22Sm90TmaWarpSpecializedILi4ELi2ELi16ELb1ELb0EEEJSI_NS5_IJSG_NSA_ILi32EEEEEESJ_SK_SJ_SK_NS1G_6fusion15FusionCallbacksIS1K_NS1N_17LinearCombinationISJ_fSJ_fLNS_15FloatRoundStyleE2EEESI_S1M_JEEES13_NS14_INS15_ILi2ELi4ELi3EEES18_NSU_INS5_IJS19_S1L_EEENS5_IJS1L_SB_EEEEEEENS4_17SM75_U32x4_LDSM_NENS4_14SM90_TMA_STOREES1X_NS4_17SM90_U32x4_STSM_NENS4_9Copy_AtomIJS20_NS_6half_tEEEEvEEEvvEEEEvNT_6ParamsE,@"STO_CUDA_ENTRY STV_DEFAULT"
_ZN7cutlass13device_kernelINS_4gemm6kernel13GemmUniversalIN4cute5tupleIJiiiiEEENS1_10collective13CollectiveMmaINS1_34MainloopSm90TmaGmmaWarpSpecializedILi4ENS5_IJNS4_1CILi1EEESB_SB_EEENS1_35KernelTmaWarpSpecializedCooperativeEEENS5_IJNSA_ILi256EEENSA_ILi128EEENSA_ILi64EEEEEENS_10bfloat16_tENS5_IJlSB_lEEESJ_SK_NS4_8TiledMMAINS4_8MMA_AtomIJNS4_4SM904GMMA28MMA_64x128x16_F32BF16BF16_SSILNSO_5MajorE0ELSQ_0ELNSO_7ScaleInE1ELSR_1EEEEEENS4_6LayoutINS5_IJNSA_ILi2EEESB_SB_EEENS5_IJSB_NSA_ILi0EEESX_EEEEENS5_IJNS4_10UnderscoreES10_S10_EEEEENS4_13SM90_TMA_LOADENS4_14ComposedLayoutINS4_7SwizzleILi3ELi4ELi3EEENS4_18smem_ptr_flag_bitsILi16EEENSU_INS5_IJNSA_ILi8EEESH_EEENS5_IJSH_SB_EEEEEEEvNS4_8identityES13_S1D_vS1E_EENS_8epilogue10collective18CollectiveEpilogueINS1G_22Sm90TmaWarpSpecializedILi4ELi2ELi16ELb1ELb0EEEJSI_NS5_IJSG_NSA_ILi32EEEEEESJ_SK_SJ_SK_NS1G_6fusion15FusionCallbacksIS1K_NS1N_17LinearCombinationISJ_fSJ_fLNS_15FloatRoundStyleE2EEESI_S1M_JEEES13_NS14_INS15_ILi2ELi4ELi3EEES18_NSU_INS5_IJS19_S1L_EEENS5_IJS1L_SB_EEEEEEENS4_17SM75_U32x4_LDSM_NENS4_14SM90_TMA_STOREES1X_NS4_17SM90_U32x4_STSM_NENS4_9Copy_AtomIJS20_NS_6half_tEEEEvEEEvvEEEEvNT_6ParamsE:
[----:B------:R-:W1:Y:S01]  /*0000*/  LDC R1, c[0x0][0x28] ;  /* 0x00000a00ff017b82 */ /* 0x000e620000000800 */
[----:B------:R-:W2:Y:S07]  /*0010*/  S2R R18, SR_TID.X ;  /* 0x0000000000127919 */ /* 0x000eae0000002100 */
[----:B------:R-:W3:Y:S01]  /*0020*/  LDC.64 R4, c[0x0][0x588] ;  /* 0x00016200ff047b82 */ /* 0x000ee20000000a00 */
[----:B------:R-:W-:Y:S01]  /*0030*/  ELECT P0, URZ, PT ;  /* 0x00000000003f782f */ /* 0x000fe20003800000 */
[----:B------:R-:W-:Y:S01]  /*0040*/  BSSY B0, `(.L_x_0) ;  /* 0x0000016000007945 */ /* 0x000fe20003800000 */
[----:B--2---:R-:W-:-:S02]  /*0050*/  SHF.R.U32.HI R11, RZ, 0x5, R18 ;  /* 0x00000005ff0b7819 */ /* 0x004fc40000011612 */
[----:B------:R-:W-:-:S03]  /*0060*/  SHF.R.U32.HI R2, RZ, 0x7, R18 ;  /* 0x00000007ff027819 */ /* 0x000fc60000011612 */
[----:B------:R-:W2:Y:S04]  /*0070*/  SHFL.IDX PT, R0, R11, RZ, 0x1f ;  /* 0x00001fff0b007589 */ /* 0x000ea800000e0000 */
[----:B------:R4:W1:Y:S01]  /*0080*/  SHFL.IDX PT, R9, R2, RZ, 0x1f ;  /* 0x00001fff02097589 */ /* 0x00086200000e0000 */
[----:B--2---:R-:W-:Y:S02]  /*0090*/  ISETP.NE.OR P0, PT, R0, RZ, !P0 ;  /* 0x000000ff0000720c */ /* 0x004fe40004705670 */
[----:B------:R-:W-:-:S11]  /*00a0*/  SHF.R.S32.HI R3, RZ, 0x1f, R0 ;  /* 0x0000001fff037819 */ /* 0x000fd60000011400 */
[----:B-1-34-:R-:W-:Y:S05]  /*00b0*/  @P0 BRA `(.L_x_1) ;  /* 0x0000000000380947 */ /* 0x01afea0003800000 */
[----:B------:R-:W-:Y:S02]  /*00c0*/  ULDC.64 UR4, c[0x0][0x198] ;  /* 0x0000660000047ab9 */ /* 0x000fe40000000a00 */
[----:B------:R-:W-:Y:S02]  /*00d0*/  UIADD3 UR6, UP0, UR4, 0xf0, URZ ;  /* 0x000000f004067890 */ /* 0x000fe4000ff1e03f */
[----:B------:R-:W-:Y:S02]  /*00e0*/  UIADD3 UR8, UP1, UR4, 0x1f0, URZ ;  /* 0x000001f004087890 */ /* 0x000fe4000ff3e03f */
[----:B------:R-:W-:Y:S02]  /*00f0*/  UIADD3 UR10, UP2, UR4, 0x3f0, URZ ;  /* 0x000003f0040a7890 */ /* 0x000fe4000ff5e03f */
[----:B------:R-:W-:Y:S02]  /*0100*/  UIADD3 UR4, UP3, UR4, 0x4f0, URZ ;  /* 0x000004f004047890 */ /* 0x000fe4000ff7e03f */
[----:B------:R-:W-:-:S02]  /*0110*/  UIADD3.X UR7, URZ, UR5, URZ, UP0, !UPT ;  /* 0x000000053f077290 */ /* 0x000fc400087fe43f */
[----:B------:R-:W-:Y:S02]  /*0120*/  UIADD3.X UR9, URZ, UR5, URZ, UP1, !UPT ;  /* 0x000000053f097290 */ /* 0x000fe40008ffe43f */
[----:B------:R-:W-:Y:S02]  /*0130*/  UIADD3.X UR11, URZ, UR5, URZ, UP2, !UPT ;  /* 0x000000053f0b7290 */ /* 0x000fe400097fe43f */
[----:B------:R-:W-:-:S03]  /*0140*/  UIADD3.X UR5, URZ, UR5, URZ, UP3, !UPT ;  /* 0x000000053f057290 */ /* 0x000fc60009ffe43f */
[----:B------:R1:W-:Y:S02]  /*0150*/  UTMACCTL.PF [UR6] ;  /* 0x00000000060079b9 */ /* 0x0003e40008040000 */
[----:B------:R1:W-:Y:S02]  /*0160*/  UTMACCTL.PF [UR8] ;  /* 0x00000000080079b9 */ /* 0x0003e40008040000 */
[----:B------:R1:W-:Y:S02]  /*0170*/  UTMACCTL.PF [UR10] ;  /* 0x000000000a0079b9 */ /* 0x0003e40008040000 */
[----:B------:R1:W-:Y:S02]  /*0180*/  UTMACCTL.PF [UR4] ;  /* 0x00000000040079b9 */ /* 0x0003e40008040000 */
[----:B-1----:R-:W-:Y:S01]  /*0190*/  NOP ;  /* 0x0000000000007918 */ /* 0x002fe20000000000 */
.L_x_1:
[----:B------:R-:W-:Y:S05]  /*01a0*/  BSYNC B0 ;  /* 0x0000000000007941 */ /* 0x000fea0003800000 */
.L_x_0:
[----:B------:R-:W-:Y:S01]  /*01b0*/  ULDC.64 UR4, c[0x0][0x590] ;  /* 0x0001640000047ab9 */ /* 0x000fe20000000a00 */
[----:B------:R-:W-:Y:S01]  /*01c0*/  LEA.HI R3, R3, R0, RZ, 0x2 ;  /* 0x0000000003037211 */ /* 0x000fe200078f10ff */
[----:B------:R-:W-:Y:S01]  /*01d0*/  ULDC.64 UR42, c[0x0][0x208] ;  /* 0x00008200002a7ab9 */ /* 0x000fe20000000a00 */
[----:B------:R-:W-:Y:S01]  /*01e0*/  ISETP.NE.U32.AND P1, PT, RZ, UR4, PT ;  /* 0x00000004ff007c0c */ /* 0x000fe2000bf25070 */
[----:B------:R-:W-:Y:S01]  /*01f0*/  IMAD.MOV.U32 R6, RZ, RZ, R4 ;  /* 0x000000ffff067224 */ /* 0x000fe200078e0004 */
[----:B------:R-:W-:Y:S01]  /*0200*/  LOP3.LUT R3, R3, 0xfffffffc, RZ, 0xc0, !PT ;  /* 0xfffffffc03037812 */ /* 0x000fe200078ec0ff */
[----:B------:R-:W-:Y:S01]  /*0210*/  IMAD.MOV.U32 R7, RZ, RZ, R5 ;  /* 0x000000ffff077224 */ /* 0x000fe200078e0005 */
[----:B------:R-:W-:Y:S02]  /*0220*/  ISETP.NE.AND.EX P2, PT, RZ, UR5, PT, P1 ;  /* 0x00000005ff007c0c */ /* 0x000fe4000bf45310 */
[----:B------:R-:W-:Y:S01]  /*0230*/  PRMT R2, RZ, 0x7610, R2 ;  /* 0x00007610ff027816 */ /* 0x000fe20000000002 */
[----:B------:R-:W-:-:S10]  /*0240*/  IMAD.IADD R0, R0, 0x1, -R3 ;  /* 0x0000000100007824 */ /* 0x000fd400078e0a03 */
[----:B------:R-:W-:Y:S05]  /*0250*/  @P2 BRA `(.L_x_2) ;  /* 0x0000000000302947 */ /* 0x000fea0003800000 */
[----:B------:R-:W-:Y:S02]  /*0260*/  ULDC.64 UR6, c[0x0][0x588] ;  /* 0x0001620000067ab9 */ /* 0x000fe40000000a00 */
[----:B------:R-:W-:-:S04]  /*0270*/  ISETP.NE.U32.AND P0, PT, RZ, UR6, PT ;  /* 0x00000006ff007c0c */ /* 0x000fc8000bf05070 */
[----:B------:R-:W-:-:S13]  /*0280*/  ISETP.NE.AND.EX P0, PT, RZ, UR7, PT, P0 ;  /* 0x00000007ff007c0c */ /* 0x000fda000bf05300 */
[----:B------:R-:W-:Y:S05]  /*0290*/  @!P0 BRA `(.L_x_3) ;  /* 0x0000000000108947 */ /* 0x000fea0003800000 */
[----:B------:R-:W2:Y:S02]  /*02a0*/  LDG.E R2, desc[UR42][R6.64] ;  /* 0x0000002a06027981 */ /* 0x000ea4000c1e1900 */
[----:B--2---:R-:W-:Y:S01]  /*02b0*/  FSETP.NEU.AND P3, PT, R2, RZ, PT ;  /* 0x000000ff0200720b */ /* 0x004fe20003f6d000 */
[----:B------:R-:W-:Y:S01]  /*02c0*/  IMAD.MOV.U32 R2, RZ, RZ, 0x1 ;  /* 0x00000001ff027424 */ /* 0x000fe200078e00ff */
[----:B------:R-:W-:Y:S11]  /*02d0*/  BRA `(.L_x_2) ;  /* 0x0000000000107947 */ /* 0x000ff60003800000 */
.L_x_3:
[----:B------:R-:W-:Y:S01]  /*02e0*/  ULDC UR6, c[0x0][0x580] ;  /* 0x0001600000067ab9 */ /* 0x000fe20000000800 */
[----:B------:R-:W-:Y:S01]  /*02f0*/  IMAD.MOV.U32 R2, RZ, RZ, 0x1 ;  /* 0x00000001ff027424 */ /* 0x000fe200078e00ff */
[----:B------:R-:W-:Y:S02]  /*0300*/  FSETP.NEU.AND P3, PT, RZ, UR6, PT ;  /* 0x00000006ff007c0b */ /* 0x000fe4000bf6d000 */
[----:B------:R-:W-:-:S11]  /*0310*/  CS2R R6, SRZ ;  /* 0x0000000000067805 */ /* 0x000fd6000001ff00 */
.L_x_2:
[----:B------:R-:W-:Y:S01]  /*0320*/  ISETP.NE.U32.AND P0, PT, R6, RZ, PT ;  /* 0x000000ff0600720c */ /* 0x000fe20003f05070 */
[----:B------:R-:W-:Y:S01]  /*0330*/  IMAD.MOV.U32 R3, RZ, RZ, 0x1 ;  /* 0x00000001ff037424 */ /* 0x000fe200078e00ff */
[----:B------:R-:W-:Y:S02]  /*0340*/  ISETP.NE.AND.EX P1, PT, RZ, UR5, PT, P1 ;  /* 0x00000005ff007c0c */ /* 0x000fe4000bf25310 */
[----:B------:R-:W-:-:S13]  /*0350*/  ISETP.NE.AND.EX P0, PT, R7, RZ, PT, P0 ;  /* 0x000000ff0700720c */ /* 0x000fda0003f05300 */
[----:B------:R-:W-:Y:S05]  /*0360*/  @P0 BRA P1, `(.L_x_4) ;  /* 0x0000000000300947 */ /* 0x000fea0000800000 */
[----:B------:R-:W-:Y:S02]  /*0370*/  ISETP.NE.U32.AND P1, PT, RZ, UR4, PT ;  /* 0x00000004ff007c0c */ /* 0x000fe4000bf25070 */
[----:B------:R-:W-:Y:S02]  /*0380*/  ISETP.NE.U32.AND P0, PT, R6, RZ, PT ;  /* 0x000000ff0600720c */ /* 0x000fe40003f05070 */
[----:B------:R-:W-:Y:S02]  /*0390*/  ISETP.NE.AND.EX P1, PT, RZ, UR5, PT, P1 ;  /* 0x00000005ff007c0c */ /* 0x000fe4000bf25310 */
[----:B------:R-:W-:Y:S02]  /*03a0*/  PRMT R2, R2, 0x9910, RZ ;  /* 0x0000991002027816 */ /* 0x000fe400000000ff */
[----:B------:R-:W-:Y:S02]  /*03b0*/  ISETP.NE.AND.EX P0, PT, R7, RZ, PT, P0 ;  /* 0x000000ff0700720c */ /* 0x000fe40003f05300 */
[----:B------:R-:W-:-:S02]  /*03c0*/  ISETP.NE.AND P4, PT, R2, RZ, PT ;  /* 0x000000ff0200720c */ /* 0x000fc40003f85270 */
[----:B------:R-:W-:Y:S02]  /*03d0*/  SEL R3, RZ, 0xffffffff, P3 ;  /* 0xffffffffff037807 */ /* 0x000fe40001800000 */
[----:B------:R-:W-:-:S04]  /*03e0*/  SEL R2, RZ, 0xffffffff, P0 ;  /* 0xffffffffff027807 */ /* 0x000fc80000000000 */
[----:B------:R-:W-:-:S04]  /*03f0*/  @P1 SEL R3, R2, R3, !P4 ;  /* 0x0000000302031207 */ /* 0x000fc80006000000 */
[----:B------:R-:W-:-:S04]  /*0400*/  LOP3.LUT R3, R3, 0x1, RZ, 0xc0, !PT ;  /* 0x0000000103037812 */ /* 0x000fc800078ec0ff */
[----:B------:R-:W-:-:S04]  /*0410*/  ISETP.NE.U32.AND P0, PT, R3, 0x1, PT ;  /* 0x000000010300780c */ /* 0x000fc80003f05070 */
[----:B------:R-:W-:-:S09]  /*0420*/  SEL R3, RZ, 0x1, !P0 ;  /* 0x00000001ff037807 */ /* 0x000fd20004000000 */
.L_x_4:
[----:B------:R-:W1:Y:S02]  /*0430*/  SHFL.IDX PT, R2, R11, RZ, 0x1f ;  /* 0x00001fff0b027589 */ /* 0x000e6400000e0000 */
[----:B-1----:R-:W-:-:S13]  /*0440*/  ISETP.NE.AND P0, PT, R2, RZ, PT ;  /* 0x000000ff0200720c */ /* 0x002fda0003f05270 */
[----:B------:R-:W-:Y:S05]  /*0450*/  @P0 BRA `(.L_x_5) ;  /* 0x0000000000580947 */ /* 0x000fea0003800000 */
[----:B------:R-:W1:Y:S01]  /*0460*/  S2UR UR8, SR_CgaCtaId ;  /* 0x00000000000879c3 */ /* 0x000e620000008800 */
[----:B------:R-:W-:Y:S01]  /*0470*/  UMOV UR4, 0x400 ;  /* 0x0000040000047882 */ /* 0x000fe20000000000 */
[----:B------:R-:W-:Y:S01]  /*0480*/  UMOV UR5, 0x1 ;  /* 0x0000000100057882 */ /* 0x000fe20000000000 */
[----:B------:R-:W-:Y:S01]  /*0490*/  UMOV UR6, 0x100 ;  /* 0x0000010000067882 */ /* 0x000fe20000000000 */
[----:B------:R-:W-:Y:S01]  /*04a0*/  ELECT P0, URZ, PT ;  /* 0x00000000003f782f */ /* 0x000fe20003800000 */
[----:B------:R-:W-:-:S04]  /*04b0*/  UIADD3 UR6, -UR6, 0x100000, URZ ;  /* 0x0010000006067890 */ /* 0x000fc8000fffe13f */
[----:B------:R-:W-:Y:S02]  /*04c0*/  USHF.L.U32 UR7, UR6, 0xb, URZ ;  /* 0x0000000b06077899 */ /* 0x000fe4000800063f */
[----:B------:R-:W-:Y:S02]  /*04d0*/  USHF.L.U32 UR6, UR6, 0x1, URZ ;  /* 0x0000000106067899 */ /* 0x000fe4000800063f */
[----:B-1----:R-:W-:Y:S02]  /*04e0*/  ULEA UR8, UR8, UR4, 0x18 ;  /* 0x0000000408087291 */ /* 0x002fe4000f8ec03f */
[----:B------:R-:W-:-:S04]  /*04f0*/  UIADD3 UR4, -UR5, 0x100000, URZ ;  /* 0x0010000005047890 */ /* 0x000fc8000fffe13f */
[----:B------:R-:W-:Y:S02]  /*0500*/  USHF.L.U32 UR5, UR4, 0xb, URZ ;  /* 0x0000000b04057899 */ /* 0x000fe4000800063f */
[----:B------:R-:W-:Y:S01]  /*0510*/  USHF.L.U32 UR4, UR4, 0x1, URZ ;  /* 0x0000000104047899 */ /* 0x000fe2000800063f */
[----:B------:R-:W1:Y:S11]  /*0520*/  FENCE.VIEW.ASYNC.S ;  /* 0x00000000000073c6 */ /* 0x000e760000000000 */
[----:B-1----:R1:W2:Y:S01]  /*0530*/  SYNCS.EXCH.64 URZ, [UR8], UR4 ;  /* 0x00000004083f75b2 */ /* 0x0022a20008000100 */
[----:B------:R1:W3:Y:S01]  /*0540*/  SYNCS.EXCH.64 URZ, [UR8+0x20], UR6 ;  /* 0x00002006083f75b2 */ /* 0x0002e20008000100 */
[----:B------:R1:W4:Y:S01]  /*0550*/  SYNCS.EXCH.64 URZ, [UR8+0x8], UR4 ;  /* 0x00000804083f75b2 */ /* 0x0003220008000100 */
[----:B------:R1:W1:Y:S01]  /*0560*/  SYNCS.EXCH.64 URZ, [UR8+0x28], UR6 ;  /* 0x00002806083f75b2 */ /* 0x0002620008000100 */
[----:B------:R1:W1:Y:S01]  /*0570*/  SYNCS.EXCH.64 URZ, [UR8+0x10], UR4 ;  /* 0x00001004083f75b2 */ /* 0x0002620008000100 */
[----:B------:R1:W1:Y:S01]  /*0580*/  SYNCS.EXCH.64 URZ, [UR8+0x30], UR6 ;  /* 0x00003006083f75b2 */ /* 0x0002620008000100 */
[----:B------:R1:W1:Y:S01]  /*0590*/  SYNCS.EXCH.64 URZ, [UR8+0x18], UR4 ;  /* 0x00001804083f75b2 */ /* 0x0002620008000100 */
[----:B------:R1:W1:Y:S01]  /*05a0*/  SYNCS.EXCH.64 URZ, [UR8+0x38], UR6 ;  /* 0x00003806083f75b2 */ /* 0x0002620008000100 */
[----:B------:R-:W-:Y:S01]  /*05b0*/  NOP ;  /* 0x0000000000007918 */ /* 0x000fe20000000000 */
.L_x_5:
[----:B------:R-:W5:Y:S01]  /*05c0*/  SHFL.IDX PT, R6, R11, RZ, 0x1f ;  /* 0x00001fff0b067589 */ /* 0x000f6200000e0000 */
[----:B------:R-:W1:Y:S01]  /*05d0*/  LDC R2, c[0x0][0x904] ;  /* 0x00024100ff027b82 */ /* 0x000e620000000800 */
[----:B------:R-:W-:Y:S01]  /*05e0*/  NOP ;  /* 0x0000000000007918 */ /* 0x000fe20000000000 */
[----:B-----5:R-:W-:-:S13]  /*05f0*/  ISETP.NE.AND P0, PT, R6, RZ, PT ;  /* 0x000000ff0600720c */ /* 0x020fda0003f05270 */
[----:B------:R-:W-:Y:S05]  /*0600*/  @P0 BRA `(.L_x_6) ;  /* 0x0000000000580947 */ /* 0x000fea0003800000 */
[----:B-1----:R-:W1:Y:S01]  /*0610*/  S2UR UR5, SR_CgaCtaId ;  /* 0x00000000000579c3 */ /* 0x002e620000008800 */
[----:B------:R-:W-:Y:S01]  /*0620*/  UMOV UR4, 0x400 ;  /* 0x0000040000047882 */ /* 0x000fe20000000000 */
[----:B------:R-:W-:Y:S01]  /*0630*/  UMOV UR6, 0x20 ;  /* 0x0000002000067882 */ /* 0x000fe20000000000 */
[----:B------:R-:W-:Y:S01]  /*0640*/  UMOV UR7, 0x100 ;  /* 0x0000010000077882 */ /* 0x000fe20000000000 */
[----:B------:R-:W-:Y:S01]  /*0650*/  ELECT P0, URZ, PT ;  /* 0x00000000003f782f */ /* 0x000fe20003800000 */
[----:B-1----:R-:W-:Y:S02]  /*0660*/  ULEA UR8, UR5, UR4, 0x18 ;  /* 0x0000000405087291 */ /* 0x002fe4000f8ec03f */
[----:B------:R-:W-:-:S04]  /*0670*/  UIADD3 UR4, -UR6, 0x100000, URZ ;  /* 0x0010000006047890 */ /* 0x000fc8000fffe13f */
[----:B------:R-:W-:Y:S02]  /*0680*/  USHF.L.U32 UR5, UR4, 0xb, URZ ;  /* 0x0000000b04057899 */ /* 0x000fe4000800063f */
[----:B------:R-:W-:Y:S02]  /*0690*/  USHF.L.U32 UR4, UR4, 0x1, URZ ;  /* 0x0000000104047899 */ /* 0x000fe4000800063f */
[----:B------:R-:W-:-:S04]  /*06a0*/  UIADD3 UR6, -UR7, 0x100000, URZ ;  /* 0x0010000007067890 */ /* 0x000fc8000fffe13f */
[----:B------:R-:W-:Y:S02]  /*06b0*/  USHF.L.U32 UR7, UR6, 0xb, URZ ;  /* 0x0000000b06077899 */ /* 0x000fe4000800063f */
[----:B------:R-:W-:Y:S01]  /*06c0*/  USHF.L.U32 UR6, UR6, 0x1, URZ ;  /* 0x0000000106067899 */ /* 0x000fe2000800063f */
[----:B------:R-:W1:Y:S03]  /*06d0*/  FENCE.VIEW.ASYNC.S ;  /* 0x00000000000073c6 */ /* 0x000e660000000000 */
[----:B-1----:R1:W1:Y:S08]  /*06e0*/  SYNCS.EXCH.64 URZ, [UR8+0x40], UR4 ;  /* 0x00004004083f75b2 */ /* 0x0022700008000100 */
[----:B------:R1:W1:Y:S01]  /*06f0*/  SYNCS.EXCH.64 URZ, [UR8+0x60], UR6 ;  /* 0x00006006083f75b2 */ /* 0x0002620008000100 */
[----:B------:R1:W1:Y:S01]  /*0700*/  SYNCS.EXCH.64 URZ, [UR8+0x48], UR4 ;  /* 0x00004804083f75b2 */ /* 0x0002620008000100 */
[----:B------:R1:W1:Y:S01]  /*0710*/  SYNCS.EXCH.64 URZ, [UR8+0x68], UR6 ;  /* 0x00006806083f75b2 */ /* 0x0002620008000100 */
[----:B------:R1:W1:Y:S01]  /*0720*/  SYNCS.EXCH.64 URZ, [UR8+0x50], UR4 ;  /* 0x00005004083f75b2 */ /* 0x0002620008000100 */
[----:B------:R1:W1:Y:S01]  /*0730*/  SYNCS.EXCH.64 URZ, [UR8+0x70], UR6 ;  /* 0x00007006083f75b2 */ /* 0x0002620008000100 */
[----:B------:R1:W1:Y:S01]  /*0740*/  SYNCS.EXCH.64 URZ, [UR8+0x58], UR4 ;  /* 0x00005804083f75b2 */ /* 0x0002620008000100 */
[----:B------:R1:W1:Y:S01]  /*0750*/  SYNCS.EXCH.64 URZ, [UR8+0x78], UR6 ;  /* 0x00007806083f75b2 */ /* 0x0002620008000100 */
[----:B------:R-:W-:Y:S01]  /*0760*/  NOP ;  /* 0x0000000000007918 */ /* 0x000fe20000000000 */
.L_x_6:
[----:B------:R-:W5:Y:S01]  /*0770*/  SHFL.IDX PT, R11, R11, RZ, 0x1f ;  /* 0x00001fff0b0b7589 */ /* 0x000f6200000e0000 */
[----:B-1----:R-:W-:Y:S02]  /*0780*/  ISETP.NE.AND P6, PT, R2, 0x1, PT ;  /* 0x000000010200780c */ /* 0x002fe40003fc5270 */
[----:B------:R-:W-:Y:S01]  /*0790*/  ELECT P0, URZ, PT ;  /* 0x00000000003f782f */ /* 0x000fe20003800000 */
[----:B------:R-:W1:Y:S01]  /*07a0*/  S2UR UR37, SR_CgaCtaId ;  /* 0x00000000002579c3 */ /* 0x000e620000008800 */
[----:B------:R-:W2:Y:S01]  /*07b0*/  S2R R6, SR_CTAID.Y ;  /* 0x0000000000067919 */ /* 0x000ea20000002600 */
[----:B------:R-:W-:Y:S01]  /*07c0*/  P2R R7, PR, RZ, 0x40 ;  /* 0x00000040ff077803 */ /* 0x000fe20000000000 */
[----:B------:R-:W-:Y:S01]  /*07d0*/  UMOV UR4, 0x20 ;  /* 0x0000002000047882 */ /* 0x000fe20000000000 */
[----:B------:R-:W-:Y:S01]  /*07e0*/  ISETP.NE.AND P3, PT, R0, RZ, PT ;  /* 0x000000ff0000720c */ /* 0x000fe20003f65270 */
[----:B------:R-:W3:Y:S01]  /*07f0*/  S2R R8, SR_CTAID.X ;  /* 0x0000000000087919 */ /* 0x000ee20000002500 */
[----:B------:R-:W-:Y:S01]  /*0800*/  ISETP.NE.AND P4, PT, R9, RZ, PT ;  /* 0x000000ff0900720c */ /* 0x000fe20003f85270 */
[----:B------:R-:W-:Y:S01]  /*0810*/  NOP ;  /* 0x0000000000007918 */ /* 0x000fe20000000000 */
[----:B------:R-:W-:Y:S01]  /*0820*/  UMOV UR38, 0x1 ;  /* 0x0000000100267882 */ /* 0x000fe20000000000 */
[----:B------:R-:W-:Y:S01]  /*0830*/  BSSY B6, `(.L_x_7) ;  /* 0x0000928000067945 */ /* 0x000fe20003800000 */
[----:B------:R-:W3:Y:S08]  /*0840*/  @P6 LDC R17, c[0x0][0x10] ;  /* 0x00000400ff116b82 */ /* 0x000ef00000000800 */
[----:B------:R-:W4:Y:S01]  /*0850*/  @!P6 LDC R7, c[0x0][0xc] ;  /* 0x00000300ff07eb82 */ /* 0x000f220000000800 */
[----:B-----5:R-:W-:-:S02]  /*0860*/  ISETP.NE.OR P1, PT, R11, RZ, !P0 ;  /* 0x000000ff0b00720c */ /* 0x020fc40004725670 */
[----:B------:R-:W-:Y:S02]  /*0870*/  @P6 MOV R11, RZ ;  /* 0x000000ff000b6202 */ /* 0x000fe40000000f00 */
[----:B------:R-:W-:-:S04]  /*0880*/  ISETP.EQ.OR P0, PT, R0, 0x3, !P3 ;  /* 0x000000030000780c */ /* 0x000fc80005f02670 */
[----:B------:R-:W-:Y:S01]  /*0890*/  ISETP.EQ.AND P0, PT, R9, RZ, P0 ;  /* 0x000000ff0900720c */ /* 0x000fe20000702270 */
[----:B--2---:R-:W-:-:S04]  /*08a0*/  @P6 IMAD.MOV.U32 R10, RZ, RZ, R6 ;  /* 0x000000ffff0a6224 */ /* 0x004fc800078e0006 */
[----:B------:R-:W-:Y:S01]  /*08b0*/  VOTEU.ALL UP0, P1 ;  /* 0x00000000003f7886 */ /* 0x000fe20000800000 */
[----:B------:R-:W-:Y:S01]  /*08c0*/  VOTEU.ALL UP1, P1 ;  /* 0x00000000003f7886 */ /* 0x000fe20000820000 */
[----:B------:R-:W-:Y:S01]  /*08d0*/  SEL R22, RZ, 0x1, !P0 ;  /* 0x00000001ff167807 */ /* 0x000fe20004000000 */
[----:B---3--:R-:W-:Y:S02]  /*08e0*/  @P6 IMAD.WIDE.U32 R16, R8, R17, R10 ;  /* 0x0000001108106225 */ /* 0x008fe400078e000a */
[----:B------:R-:W-:Y:S01]  /*08f0*/  @!UP0 UMOV UR6, 0x400 ;  /* 0x0000040000068882 */ /* 0x000fe20000000000 */
[----:B------:R-:W-:-:S04]  /*0900*/  @!UP0 UIADD3 UR4, -UR4, 0x100000, URZ ;  /* 0x0010000004048890 */ /* 0x000fc8000fffe13f */
[----:B------:R-:W-:Y:S02]  /*0910*/  @!UP0 USHF.L.U32 UR5, UR4, 0xb, URZ ;  /* 0x0000000b04058899 */ /* 0x000fe4000800063f */
[----:B------:R-:W-:Y:S01]  /*0920*/  @!UP0 USHF.L.U32 UR4, UR4, 0x1, URZ ;  /* 0x0000000104048899 */ /* 0x000fe2000800063f */
[----:B------:R-:W-:Y:S01]  /*0930*/  @P6 IMAD.MOV.U32 R11, RZ, RZ, RZ ;  /* 0x000000ffff0b6224 */ /* 0x000fe200078e00ff */
[----:B-1----:R-:W-:Y:S01]  /*0940*/  @!UP0 ULEA UR8, UR37, UR6, 0x18 ;  /* 0x0000000625088291 */ /* 0x002fe2000f8ec03f */
[----:B------:R-:W-:Y:S01]  /*0950*/  @!P6 IMAD.MOV.U32 R10, RZ, RZ, R6 ;  /* 0x000000ffff0ae224 */ /* 0x000fe200078e0006 */
[----:B------:R-:W-:Y:S01]  /*0960*/  VOTEU.ALL UP0, P1 ;  /* 0x00000000003f7886 */ /* 0x000fe20000800000 */
[----:B------:R-:W-:Y:S01]  /*0970*/  ULDC UR6, c[0x0][0xc] ;  /* 0x0000030000067ab9 */ /* 0x000fe20000000800 */
[----:B------:R-:W-:Y:S01]  /*0980*/  ULDC UR7, c[0x0][0x10] ;  /* 0x0000040000077ab9 */ /* 0x000fe20000000800 */
[----:B------:R-:W-:Y:S01]  /*0990*/  @P6 IMAD.IADD R17, R17, 0x1, R11 ;  /* 0x0000000111116824 */ /* 0x000fe200078e020b */
[----:B------:R-:W-:Y:S01]  /*09a0*/  ISETP.EQ.AND P1, PT, R0, 0x2, !P4 ;  /* 0x000000020000780c */ /* 0x000fe20006722270 */
[----:B------:R-:W-:-:S02]  /*09b0*/  VIADD R11, R9, 0xffffffff ;  /* 0xffffffff090b7836 */ /* 0x000fc40000000000 */
[----:B------:R-:W-:Y:S01]  /*09c0*/  IMAD.MOV.U32 R9, RZ, RZ, RZ ;  /* 0x000000ffff097224 */ /* 0x000fe200078e00ff */
[----:B------:R-:W-:Y:S01]  /*09d0*/  SEL R19, RZ, 0x1, !P1 ;  /* 0x00000001ff137807 */ /* 0x000fe20004800000 */
[----:B------:R-:W1:Y:S02]  /*09e0*/  FENCE.VIEW.ASYNC.S ;  /* 0x00000000000073c6 */ /* 0x000e640000000000 */
[----:B-1----:R-:W1:Y:S01]  /*09f0*/  @!UP0 SYNCS.EXCH.64 URZ, [UR8+0x80], UR4 ;  /* 0x00008004083f85b2 */ /* 0x002e620008000100 */
[----:B----4-:R-:W-:Y:S01]  /*0a00*/  @!P6 IMAD.WIDE.U32 R6, R7, R10, R8 ;  /* 0x0000000a0706e225 */ /* 0x010fe200078e0008 */
[----:B------:R-:W-:-:S03]  /*0a10*/  ISETP.GE.U32.AND P5, PT, R11, 0x2, PT ;  /* 0x000000020b00780c */ /* 0x000fc60003fa6070 */
[----:B------:R-:W-:Y:S01]  /*0a20*/  @!P6 IMAD.MOV.U32 R16, RZ, RZ, R6 ;  /* 0x000000ffff10e224 */ /* 0x000fe200078e0006 */
[----:B------:R-:W-:Y:S01]  /*0a30*/  SEL R19, R19, 0x2, P5 ;  /* 0x0000000213137807 */ /* 0x000fe20002800000 */
[----:B------:R-:W-:Y:S01]  /*0a40*/  @!P6 IMAD.MOV.U32 R17, RZ, RZ, R7 ;  /* 0x000000ffff11e224 */ /* 0x000fe200078e0007 */
[----:B------:R-:W-:Y:S01]  /*0a50*/  SEL R22, R22, 0x2, P5 ;  /* 0x0000000216167807 */ /* 0x000fe20002800000 */
[----:B------:R2:W1:Y:S01]  /*0a60*/  @!UP1 SYNCS.EXCH.64 URZ, [UR8+0x88], UR4 ;  /* 0x00008804083f95b2 */ /* 0x0004620008000100 */
[----:B------:R-:W-:Y:S01]  /*0a70*/  NOP ;  /* 0x0000000000007918 */ /* 0x000fe20000000000 */
[----:B--2---:R-:W-:-:S03]  /*0a80*/  UIMAD.WIDE.U32 UR4, UR6, UR7, URZ ;  /* 0x00000007060472a5 */ /* 0x004fc6000f8e003f */
[----:B------:R-:W-:Y:S02]  /*0a90*/  ULDC UR6, c[0x0][0x14] ;  /* 0x0000050000067ab9 */ /* 0x000fe40000000800 */
[----:B------:R-:W-:Y:S02]  /*0aa0*/  UIMAD.WIDE.U32 UR40, UR4, UR6, URZ ;  /* 0x00000006042872a5 */ /* 0x000fe4000f8e003f */
[----:B------:R-:W-:-:S04]  /*0ab0*/  UIMAD UR39, UR5, UR6, URZ ;  /* 0x00000006052772a4 */ /* 0x000fc8000f8e023f */
[----:B------:R-:W-:Y:S01]  /*0ac0*/  UIADD3 UR39, UR41, UR39, URZ ;  /* 0x0000002729277290 */ /* 0x000fe2000fffe03f */
[----:B-1----:R-:W-:Y:S06]  /*0ad0*/  BAR.SYNC.DEFER_BLOCKING 0x0 ;  /* 0x0000000000007b1d */ /* 0x002fec0000010000 */
[----:B------:R-:W-:Y:S05]  /*0ae0*/  @!P4 BRA `(.L_x_8) ;  /* 0x000000600074c947 */ /* 0x000fea0003800000 */
[----:B------:R-:W-:-:S13]  /*0af0*/  ISETP.GT.U32.AND P0, PT, R11, 0x1, PT ;  /* 0x000000010b00780c */ /* 0x000fda0003f04070 */
[----:B------:R-:W-:Y:S05]  /*0b00*/  @P0 BRA `(.L_x_9) ;  /* 0x0000008c00e80947 */ /* 0x000fea0003800000 */
[----:B------:R-:W-:Y:S01]  /*0b10*/  ULDC.64 UR4, c[0x0][0x8f8] ;  /* 0x00023e0000047ab9 */ /* 0x000fe20000000a00 */
[----:B------:R-:W-:Y:S01]  /*0b20*/  UMOV UR47, 0xffffffff ;  /* 0xffffffff002f7882 */ /* 0x000fe20000000000 */
[----:B------:R-:W-:Y:S01]  /*0b30*/  ISETP.GE.U32.AND P0, PT, R16, UR4, PT ;  /* 0x0000000410007c0c */ /* 0x000fe2000bf06070 */
[----:B------:R-:W-:Y:S01]  /*0b40*/  IMAD.MOV.U32 R156, RZ, RZ, -0x1 ;  /* 0xffffffffff9c7424 */ /* 0x000fe200078e00ff */
[----:B------:R-:W-:Y:S02]  /*0b50*/  PRMT R152, RZ, 0x7610, R152 ;  /* 0x00007610ff987816 */ /* 0x000fe40000000098 */
[----:B------:R-:W-:Y:S02]  /*0b60*/  ISETP.GE.U32.AND.EX P0, PT, R17, UR5, PT, P0 ;  /* 0x0000000511007c0c */ /* 0x000fe4000bf06100 */
[----:B------:R-:W-:Y:S02]  /*0b70*/  MOV R23, 0xffffffff ;  /* 0xffffffff00177802 */ /* 0x000fe40000000f00 */
[----:B------:R-:W-:-:S09]  /*0b80*/  PRMT R0, RZ, 0x7610, R0 ;  /* 0x00007610ff007816 */ /* 0x000fd20000000000 */
[----:B------:R-:W-:Y:S05]  /*0b90*/  @P0 BRA `(.L_x_10) ;  /* 0x0000000400580947 */ /* 0x000fea0003800000 */
[----:B------:R-:W1:Y:S01]  /*0ba0*/  LDC.64 R14, c[0x0][0x8d0] ;  /* 0x00023400ff0e7b82 */ /* 0x000e620000000a00 */
[----:B------:R-:W-:Y:S02]  /*0bb0*/  IMAD.MOV.U32 R4, RZ, RZ, R16 ;  /* 0x000000ffff047224 */ /* 0x000fe400078e0010 */
[----:B------:R-:W-:-:S05]  /*0bc0*/  IMAD.MOV.U32 R5, RZ, RZ, R17 ;  /* 0x000000ffff057224 */ /* 0x000fca00078e0011 */
[----:B------:R-:W2:Y:S08]  /*0bd0*/  LDC R0, c[0x0][0x8d8] ;  /* 0x00023600ff007b82 */ /* 0x000eb00000000800 */
[----:B------:R-:W3:Y:S01]  /*0be0*/  LDC.64 R20, c[0x0][0x8c8] ;  /* 0x00023200ff147b82 */ /* 0x000ee20000000a00 */
[----:B-1----:R-:W-:-:S04]  /*0bf0*/  ISETP.NE.U32.AND P0, PT, R14, RZ, PT ;  /* 0x000000ff0e00720c */ /* 0x002fc80003f05070 */
[----:B------:R-:W-:-:S13]  /*0c00*/  ISETP.NE.AND.EX P0, PT, R15, RZ, PT, P0 ;  /* 0x000000ff0f00720c */ /* 0x000fda0003f05300 */
[----:B--23--:R-:W-:Y:S05]  /*0c10*/  @!P0 BRA `(.L_x_11) ;  /* 0x0000000000288947 */ /* 0x00cfea0003800000 */
[----:B------:R-:W1:Y:S02]  /*0c20*/  LDC R3, c[0x0][0x8dc] ;  /* 0x00023700ff037b82 */ /* 0x000e640000000800 */
[----:B-1----:R-:W-:-:S05]  /*0c30*/  IADD3 R3, P0, R16, R3, RZ ;  /* 0x0000000310037210 */ /* 0x002fca0007f1e0ff */
[----:B------:R-:W-:-:S04]  /*0c40*/  IMAD.X R11, RZ, RZ, R17, P0 ;  /* 0x000000ffff0b7224 */ /* 0x000fc800000e0611 */
[----:B------:R-:W-:-:S04]  /*0c50*/  IMAD.WIDE.U32 R4, R11, R14, RZ ;  /* 0x0000000e0b047225 */ /* 0x000fc800078e00ff */
[----:B------:R-:W-:-:S04]  /*0c60*/  IMAD.WIDE.U32 R6, P0, R3, R15, R4 ;  /* 0x0000000f03067225 */ /* 0x000fc80007800004 */
[----:B------:R-:W-:-:S04]  /*0c70*/  IMAD.WIDE.U32 R4, R3, R14, RZ ;  /* 0x0000000e03047225 */ /* 0x000fc800078e00ff */
[----:B------:R-:W-:Y:S01]  /*0c80*/  IMAD.X R13, RZ, RZ, RZ, P0 ;  /* 0x000000ffff0d7224 */ /* 0x000fe200000e06ff */
[----:B------:R-:W-:Y:S01]  /*0c90*/  IADD3 RZ, P0, R5, R6, RZ ;  /* 0x0000000605ff7210 */ /* 0x000fe20007f1e0ff */
[----:B------:R-:W-:-:S04]  /*0ca0*/  IMAD.MOV.U32 R12, RZ, RZ, R7 ;  /* 0x000000ffff0c7224 */ /* 0x000fc800078e0007 */
[----:B------:R-:W-:-:S08]  /*0cb0*/  IMAD.WIDE.U32.X R4, R11, R15, R12, P0 ;  /* 0x0000000f0b047225 */ /* 0x000fd000000e040c */
.L_x_11:
[-CC-:B------:R-:W-:Y:S01]  /*0cc0*/  SHF.R.U64 R27, R4, R0.reuse, R5.reuse ;  /* 0x00000000041b7219 */ /* 0x180fe20000001205 */
[----:B------:R-:W1:Y:S01]  /*0cd0*/  LDC.64 R24, c[0x0][0x8e8] ;  /* 0x00023a00ff187b82 */ /* 0x000e620000000a00 */
[----:B------:R-:W-:Y:S01]  /*0ce0*/  SHF.R.U32.HI R0, RZ, R0, R5 ;  /* 0x00000000ff007219 */ /* 0x000fe20000011605 */
[----:B------:R-:W-:Y:S01]  /*0cf0*/  ULDC UR4, c[0x0][0x150] ;  /* 0x0000540000047ab9 */ /* 0x000fe20000000800 */
[----:B------:R-:W-:-:S05]  /*0d00*/  IADD3 R3, P0, RZ, -R27, RZ ;  /* 0x8000001bff037210 */ /* 0x000fca0007f1e0ff */
[----:B------:R-:W-:Y:S01]  /*0d10*/  IMAD.X R5, RZ, RZ, ~R0, P0 ;  /* 0x000000ffff057224 */ /* 0x000fe200000e0e00 */
[----:B------:R-:W2:Y:S03]  /*0d20*/  LDC R6, c[0x0][0x8c0] ;  /* 0x00023000ff067b82 */ /* 0x000ea60000000800 */
[-C--:B------:R-:W-:Y:S02]  /*0d30*/  IMAD R0, R5, R20.reuse, RZ ;  /* 0x0000001405007224 */ /* 0x080fe400078e02ff */
[----:B------:R-:W-:-:S03]  /*0d40*/  IMAD.WIDE.U32 R4, R3, R20, R16 ;  /* 0x0000001403047225 */ /* 0x000fc600078e0010 */
[----:B------:R-:W3:Y:S01]  /*0d50*/  LDC R14, c[0x0][0x8b0] ;  /* 0x00022c00ff0e7b82 */ /* 0x000ee20000000800 */
[----:B------:R-:W-:Y:S01]  /*0d60*/  IMAD R3, R3, R21, R0 ;  /* 0x0000001503037224 */ /* 0x000fe200078e0200 */
[----:B------:R-:W-:-:S04]  /*0d70*/  I2FP.F32.U32 R0, R8 ;  /* 0x0000000800007245 */ /* 0x000fc80000201000 */
[----:B------:R-:W-:Y:S01]  /*0d80*/  IADD3 R5, R5, R3, RZ ;  /* 0x0000000305057210 */ /* 0x000fe20007ffe0ff */
[----:B------:R-:W-:Y:S01]  /*0d90*/  FMUL R0, R0, UR4 ;  /* 0x0000000400007c20 */ /* 0x000fe20008400000 */
[----:B------:R-:W4:Y:S01]  /*0da0*/  LDC R3, c[0x0][0x144] ;  /* 0x00005100ff037b82 */ /* 0x000f220000000800 */
[----:B-1----:R-:W-:Y:S01]  /*0db0*/  ISETP.NE.U32.AND P0, PT, R24, RZ, PT ;  /* 0x000000ff1800720c */ /* 0x002fe20003f05070 */
[----:B------:R-:W-:-:S03]  /*0dc0*/  ULDC UR4, c[0x0][0x154] ;  /* 0x0000550000047ab9 */ /* 0x000fc60000000800 */
[----:B------:R-:W1:Y:S01]  /*0dd0*/  F2I.U32.TRUNC.NTZ R0, R0 ;  /* 0x0000000000007305 */ /* 0x000e62000020f000 */
[----:B------:R-:W-:Y:S02]  /*0de0*/  ISETP.NE.AND.EX P0, PT, R25, RZ, PT, P0 ;  /* 0x000000ff1900720c */ /* 0x000fe40003f05300 */
[----:B------:R-:W4:Y:S01]  /*0df0*/  LDC R13, c[0x0][0x148] ;  /* 0x00005200ff0d7b82 */ /* 0x000f220000000800 */
[-CC-:B--2---:R-:W-:Y:S02]  /*0e00*/  SHF.R.U64 R12, R4, R6.reuse, R5.reuse ;  /* 0x00000006040c7219 */ /* 0x184fe40000001205 */
[----:B------:R-:W-:Y:S01]  /*0e10*/  SHF.R.U32.HI R5, RZ, R6, R5 ;  /* 0x00000006ff057219 */ /* 0x000fe20000011605 */
[----:B------:R-:W-:Y:S01]  /*0e20*/  IMAD.MOV.U32 R6, RZ, RZ, -0x1 ;  /* 0xffffffffff067424 */ /* 0x000fe200078e00ff */
[----:B------:R-:W-:-:S03]  /*0e30*/  I2FP.F32.U32 R4, R10 ;  /* 0x0000000a00047245 */ /* 0x000fc60000201000 */
[----:B------:R-:W2:Y:S01]  /*0e40*/  LDC R20, c[0x0][0x8a8] ;  /* 0x00022a00ff147b82 */ /* 0x000ea20000000800 */
[-CC-:B---3--:R-:W-:Y:S01]  /*0e50*/  SHF.R.U64 R28, R12, R14.reuse, R5.reuse ;  /* 0x0000000e0c1c7219 */ /* 0x188fe20000001205 */
[----:B------:R-:W-:Y:S01]  /*0e60*/  FMUL R4, R4, UR4 ;  /* 0x0000000404047c20 */ /* 0x000fe20008400000 */
[----:B------:R-:W-:Y:S01]  /*0e70*/  SHF.R.U32.HI R5, RZ, R14, R5 ;  /* 0x0000000eff057219 */ /* 0x000fe20000011605 */
[----:B-1----:R-:W-:Y:S01]  /*0e80*/  IMAD.MOV R0, RZ, RZ, -R0 ;  /* 0x000000ffff007224 */ /* 0x002fe200078e0a00 */
[----:B------:R-:W-:Y:S01]  /*0e90*/  ULDC UR4, c[0x0][0x900] ;  /* 0x0002400000047ab9 */ /* 0x000fe20000000800 */
[----:B------:R1:W3:Y:S01]  /*0ea0*/  F2I.U32.TRUNC.NTZ R11, R4 ;  /* 0x00000004000b7305 */ /* 0x0002e2000020f000 */
[--C-:B------:R-:W-:Y:S01]  /*0eb0*/  SHF.R.U64 R14, R28, UR4, R5.reuse ;  /* 0x000000041c0e7c19 */ /* 0x100fe20008001205 */
[----:B------:R-:W2:Y:S01]  /*0ec0*/  LDC R21, c[0x0][0x8f0] ;  /* 0x00023c00ff157b82 */ /* 0x000ea20000000800 */
[----:B----4-:R-:W-:Y:S01]  /*0ed0*/  IMAD R0, R3, R0, R8 ;  /* 0x0000000003007224 */ /* 0x010fe200078e0208 */
[----:B------:R-:W-:-:S02]  /*0ee0*/  SHF.R.U32.HI R5, RZ, UR4, R5 ;  /* 0x00000004ff057c19 */ /* 0x000fc40008011605 */
[----:B------:R-:W-:Y:S01]  /*0ef0*/  SHF.L.U32 R3, R6, UR4, RZ ;  /* 0x0000000406037c19 */ /* 0x000fe200080006ff */
[----:B-1----:R-:W-:-:S03]  /*0f00*/  IMAD.MOV.U32 R4, RZ, RZ, R14 ;  /* 0x000000ffff047224 */ /* 0x002fc600078e000e */
[----:B------:R-:W1:Y:S08]  /*0f10*/  LDC R23, c[0x0][0x8e0] ;  /* 0x00023800ff177b82 */ /* 0x000e700000000800 */
[----:B------:R-:W4:Y:S01]  /*0f20*/  LDC R26, c[0x0][0x8b8] ;  /* 0x00022e00ff1a7b82 */ /* 0x000f220000000800 */
[----:B---3--:R-:W-:Y:S05]  /*0f30*/  @!P0 BRA `(.L_x_12) ;  /* 0x0000000000288947 */ /* 0x008fea0003800000 */
[----:B------:R-:W3:Y:S02]  /*0f40*/  LDC R9, c[0x0][0x8f4] ;  /* 0x00023d00ff097b82 */ /* 0x000ee40000000800 */
[----:B---3--:R-:W-:-:S05]  /*0f50*/  IADD3 R9, P0, R14, R9, RZ ;  /* 0x000000090e097210 */ /* 0x008fca0007f1e0ff */
        /* <DEDUP_REMOVED lines=8> */
.L_x_12:
[----:B------:R-:W-:Y:S01]  /*0fe0*/  LOP3.LUT R3, RZ, R3, RZ, 0x33, !PT ;  /* 0x00000003ff037212 */ /* 0x000fe200078e33ff */
[----:B------:R-:W-:Y:S01]  /*0ff0*/  USHF.L.U32 UR4, UR38, UR4, URZ ;  /* 0x0000000426047299 */ /* 0x000fe2000800063f */
[----:B--2---:R-:W-:Y:S01]  /*1000*/  SHF.R.U64 R4, R4, R21, R5 ;  /* 0x0000001504047219 */ /* 0x004fe20000001205 */
[----:B------:R-:W-:Y:S01]  /*1010*/  IMAD.MOV R11, RZ, RZ, -R11 ;  /* 0x000000ffff0b7224 */ /* 0x000fe200078e0a0b */
[----:B------:R-:W-:Y:S02]  /*1020*/  LOP3.LUT R3, R28, R3, RZ, 0xc0, !PT ;  /* 0x000000031c037212 */ /* 0x000fe400078ec0ff */
[----:B------:R-:W-:Y:S01]  /*1030*/  IADD3 R5, R20, -0x1, RZ ;  /* 0xffffffff14057810 */ /* 0x000fe20007ffe0ff */
[----:B------:R-:W-:Y:S01]  /*1040*/  IMAD.MOV R6, RZ, RZ, -R4 ;  /* 0x000000ffff067224 */ /* 0x000fe200078e0a04 */
[----:B------:R-:W-:Y:S01]  /*1050*/  R2UR UR47, R27 ;  /* 0x000000001b2f72ca */ /* 0x000fe200000e0000 */
[----:B------:R-:W-:Y:S01]  /*1060*/  IMAD R7, R4, UR4, R3 ;  /* 0x0000000404077c24 */ /* 0x000fe2000f8e0203 */
[----:B------:R-:W-:Y:S01]  /*1070*/  LOP3.LUT R5, R12, R5, RZ, 0xc0, !PT ;  /* 0x000000050c057212 */ /* 0x000fe200078ec0ff */
[----:B------:R-:W-:-:S02]  /*1080*/  @P6 IMAD R0, R13, R11, R10 ;  /* 0x0000000b0d006224 */ /* 0x000fc400078e020a */
[----:B-1----:R-:W-:Y:S02]  /*1090*/  IMAD R3, R6, R23, R14 ;  /* 0x0000001706037224 */ /* 0x002fe400078e020e */
[----:B----4-:R-:W-:Y:S02]  /*10a0*/  IMAD R0, R7, R26, R0 ;  /* 0x0000001a07007224 */ /* 0x010fe400078e0200 */
[----:B------:R-:W-:Y:S02]  /*10b0*/  IMAD R3, R3, R20, R5 ;  /* 0x0000001403037224 */ /* 0x000fe400078e0205 */
[----:B------:R-:W-:-:S03]  /*10c0*/  IMAD.MOV.U32 R4, RZ, RZ, 0x1 ;  /* 0x00000001ff047424 */ /* 0x000fc600078e00ff */
[----:B------:R-:W-:Y:S02]  /*10d0*/  SEL R156, R3, R0, !P6 ;  /* 0x00000000039c7207 */ /* 0x000fe40007000000 */
[----:B------:R-:W-:Y:S02]  /*10e0*/  SEL R23, R0, R3, !P6 ;  /* 0x0000000300177207 */ /* 0x000fe40007000000 */
[----:B------:R-:W-:-:S07]  /*10f0*/  PRMT R0, R4, 0x7610, R0 ;  /* 0x0000761004007816 */ /* 0x000fce0000000000 */
.L_x_10:
[----:B------:R-:W-:-:S08]  /*1100*/  NOP ;  /* 0x0000000000007918 */ /* 0x000fd00000000000 */
[----:B------:R-:W1:Y:S02]  /*1110*/  USETMAXREG.TRY_ALLOC.CTAPOOL UP0, 0xe8 ;  /* 0x000000e8000079c8 */ /* 0x000e640008000600 */
[----:B-1----:R-:W-:-:S13]  /*1120*/  PLOP3.LUT P0, PT, PT, PT, UP0, 0x80, 0x0 ;  /* 0x000000000000781c */ /* 0x002fda0003f0f008 */
[----:B------:R-:W-:Y:S05]  /*1130*/  @!P0 BRA `(.L_x_10) ;  /* 0xfffffffc00f08947 */ /* 0x000fea000383ffff */
[----:B------:R-:W-:Y:S02]  /*1140*/  ULDC.64 UR4, c[0x0][0x590] ;  /* 0x0001640000047ab9 */ /* 0x000fe40000000a00 */
[----:B------:R-:W-:Y:S02]  /*1150*/  IMAD.U32 R161, RZ, RZ, UR4 ;  /* 0x00000004ffa17e24 */ /* 0x000fe4000f8e00ff */
[----:B------:R-:W-:-:S03]  /*1160*/  IMAD.U32 R163, RZ, RZ, UR5 ;  /* 0x00000005ffa37e24 */ /* 0x000fc6000f8e00ff */
[----:B------:R-:W-:-:S04]  /*1170*/  ISETP.NE.U32.AND P1, PT, R161, RZ, PT ;  /* 0x000000ffa100720c */ /* 0x000fc80003f25070 */
[----:B------:R-:W-:-:S13]  /*1180*/  ISETP.NE.AND.EX P0, PT, R163, RZ, PT, P1 ;  /* 0x000000ffa300720c */ /* 0x000fda0003f05310 */
[----:B------:R-:W-:Y:S05]  /*1190*/  @P0 BRA `(.L_x_13) ;  /* 0x00000000002c0947 */ /* 0x000fea0003800000 */
[----:B------:R-:W-:Y:S02]  /*11a0*/  ULDC.64 UR4, c[0x0][0x588] ;  /* 0x0001620000047ab9 */ /* 0x000fe40000000a00 */
[----:B------:R-:W-:-:S04]  /*11b0*/  ISETP.NE.U32.AND P0, PT, RZ, UR4, PT ;  /* 0x00000004ff007c0c */ /* 0x000fc8000bf05070 */
[----:B------:R-:W-:-:S13]  /*11c0*/  ISETP.NE.AND.EX P0, PT, RZ, UR5, PT, P0 ;  /* 0x00000005ff007c0c */ /* 0x000fda000bf05300 */
[----:B------:R-:W-:Y:S05]  /*11d0*/  @!P0 BRA `(.L_x_14) ;  /* 0x0000000000108947 */ /* 0x000fea0003800000 */
[----:B------:R-:W1:Y:S02]  /*11e0*/  LDC.64 R4, c[0x0][0x588] ;  /* 0x00016200ff047b82 */ /* 0x000e640000000a00 */
[----:B-1----:R1:W5:Y:S01]  /*11f0*/  LDG.E R155, desc[UR42][R4.64] ;  /* 0x0000002a049b7981 */ /* 0x002362000c1e1900 */
[----:B------:R-:W-:Y:S01]  /*1200*/  IMAD.MOV.U32 R152, RZ, RZ, 0x1 ;  /* 0x00000001ff987424 */ /* 0x000fe200078e00ff */
[----:B------:R-:W-:Y:S06]  /*1210*/  BRA `(.L_x_13) ;  /* 0x00000000000c7947 */ /* 0x000fec0003800000 */
.L_x_14:
[----:B------:R-:W-:Y:S01]  /*1220*/  ULDC UR4, c[0x0][0x580] ;  /* 0x0001600000047ab9 */ /* 0x000fe20000000800 */
[----:B------:R-:W-:Y:S02]  /*1230*/  IMAD.MOV.U32 R152, RZ, RZ, 0x1 ;  /* 0x00000001ff987424 */ /* 0x000fe400078e00ff */
[----:B------:R-:W-:-:S07]  /*1240*/  IMAD.U32 R155, RZ, RZ, UR4 ;  /* 0x00000004ff9b7e24 */ /* 0x000fce000f8e00ff */
.L_x_13:
[----:B------:R-:W-:Y:S02]  /*1250*/  ULDC.64 UR4, c[0x0][0x5b0] ;  /* 0x00016c0000047ab9 */ /* 0x000fe40000000a00 */
[----:B------:R-:W-:-:S04]  /*1260*/  ISETP.NE.U32.AND P0, PT, RZ, UR4, PT ;  /* 0x00000004ff007c0c */ /* 0x000fc8000bf05070 */
[----:B------:R-:W-:-:S13]  /*1270*/  ISETP.NE.AND.EX P0, PT, RZ, UR5, PT, P0 ;  /* 0x00000005ff007c0c */ /* 0x000fda000bf05300 */
[----:B------:R-:W-:Y:S05]  /*1280*/  @P0 BRA `(.L_x_15) ;  /* 0x0000000000240947 */ /* 0x000fea0003800000 */
[----:B------:R-:W-:Y:S02]  /*1290*/  ULDC.64 UR4, c[0x0][0x5a8] ;  /* 0x00016a0000047ab9 */ /* 0x000fe40000000a00 */
[----:B------:R-:W-:-:S04]  /*12a0*/  ISETP.NE.U32.AND P0, PT, RZ, UR4, PT ;  /* 0x00000004ff007c0c */ /* 0x000fc8000bf05070 */
[----:B------:R-:W-:-:S13]  /*12b0*/  ISETP.NE.AND.EX P0, PT, RZ, UR5, PT, P0 ;  /* 0x00000005ff007c0c */ /* 0x000fda000bf05300 */
[----:B------:R-:W-:Y:S05]  /*12c0*/  @!P0 BRA `(.L_x_16) ;  /* 0x00000000000c8947 */ /* 0x000fea0003800000 */
[----:B-1----:R-:W1:Y:S02]  /*12d0*/  LDC.64 R4, c[0x0][0x5a8] ;  /* 0x00016a00ff047b82 */ /* 0x002e640000000a00 */
[----:B-1----:R2:W5:Y:S01]  /*12e0*/  LDG.E R154, desc[UR42][R4.64] ;  /* 0x0000002a049a7981 */ /* 0x002562000c1e1900 */
[----:B------:R-:W-:Y:S05]  /*12f0*/  BRA `(.L_x_15) ;  /* 0x0000000000087947 */ /* 0x000fea0003800000 */
.L_x_16:
[----:B------:R-:W-:Y:S02]  /*1300*/  ULDC UR4, c[0x0][0x5a0] ;  /* 0x0001680000047ab9 */ /* 0x000fe40000000800 */
[----:B------:R-:W-:-:S07]  /*1310*/  MOV R154, UR4 ;  /* 0x00000004009a7c02 */ /* 0x000fce0008000f00 */
.L_x_15:
[----:B------:R-:W-:Y:S01]  /*1320*/  LOP3.LUT P2, RZ, R0, 0xff, RZ, 0xc0, !PT ;  /* 0x000000ff00ff7812 */ /* 0x000fe2000784c0ff */
[----:B------:R-:W-:Y:S01]  /*1330*/  UMOV UR36, URZ ;  /* 0x0000003f00247c82 */ /* 0x000fe20008000000 */
[----:B------:R-:W-:-:S11]  /*1340*/  PLOP3.LUT P0, PT, PT, PT, PT, 0x80, 0x0 ;  /* 0x000000000000781c */ /* 0x000fd60003f0f070 */
[----:B------:R-:W-:Y:S05]  /*1350*/  @!P2 BRA `(.L_x_17) ;  /* 0x0000005400c0a947 */ /* 0x000fea0003800000 */
[----:B------:R-:W-:Y:S01]  /*1360*/  ULDC UR4, c[0x0][0x28c] ;  /* 0x0000a30000047ab9 */ /* 0x000fe20000000800 */
[----:B------:R-:W-:Y:S01]  /*1370*/  IMAD.MOV.U32 R153, RZ, RZ, 0x10 ;  /* 0x00000010ff997424 */ /* 0x000fe200078e00ff */
[----:B------:R-:W-:Y:S01]  /*1380*/  UIADD3 UR4, UR4, 0x3f, URZ ;  /* 0x0000003f04047890 */ /* 0x000fe2000fffe03f */
[----:B------:R-:W-:Y:S01]  /*1390*/  LOP3.LUT P0, RZ, R18, 0x4, RZ, 0xc0, !PT ;  /* 0x0000000412ff7812 */ /* 0x000fe2000780c0ff */
[----:B------:R-:W-:Y:S01]  /*13a0*/  ULDC.64 UR54, c[0x0][0x198] ;  /* 0x0000660000367ab9 */ /* 0x000fe20000000a00 */
[----:B------:R-:W-:Y:S01]  /*13b0*/  LOP3.LUT R158, R22, 0x1, RZ, 0xfc, !PT ;  /* 0x00000001169e7812 */ /* 0x000fe200078efcff */
[----:B------:R-:W-:Y:S01]  /*13c0*/  USHF.R.S32.HI UR5, URZ, 0x1f, UR4 ;  /* 0x0000001f3f057899 */ /* 0x000fe20008011404 */
[----:B------:R-:W-:Y:S01]  /*13d0*/  LOP3.LUT R157, R19, 0x1, RZ, 0xfc, !PT ;  /* 0x00000001139d7812 */ /* 0x000fe200078efcff */
[----:B------:R-:W-:Y:S01]  /*13e0*/  UMOV UR48, URZ ;  /* 0x0000003f00307c82 */ /* 0x000fe20008000000 */
[----:B------:R-:W-:Y:S01]  /*13f0*/  SEL R153, R153, 0xfffffff0, !P0 ;  /* 0xfffffff099997807 */ /* 0x000fe20004000000 */
[----:B------:R-:W-:Y:S01]  /*1400*/  ULEA.HI UR5, UR5, UR4, URZ, 0x6 ;  /* 0x0000000405057291 */ /* 0x000fe2000f8f303f */
[----:B------:R-:W-:Y:S01]  /*1410*/  UMOV UR49, URZ ;  /* 0x0000003f00317c82 */ /* 0x000fe20008000000 */
[----:B------:R-:W-:-:S02]  /*1420*/  UMOV UR50, URZ ;  /* 0x0000003f00327c82 */ /* 0x000fc40008000000 */
[----:B------:R-:W-:Y:S01]  /*1430*/  USHF.R.S32.HI UR51, URZ, 0x6, UR5 ;  /* 0x000000063f337899 */ /* 0x000fe20008011405 */
[----:B------:R-:W-:-:S11]  /*1440*/  UMOV UR36, URZ ;  /* 0x0000003f00247c82 */ /* 0x000fd60008000000 */
.L_x_135:
[----:B------:R-:W-:Y:S01]  /*1450*/  LOP3.LUT R0, R18, 0x80, RZ, 0xc0, !PT ;  /* 0x0000008012007812 */ /* 0x000fe200078ec0ff */
[----:B------:R-:W3:Y:S01]  /*1460*/  S2UR UR52, SR_CgaCtaId ;  /* 0x00000000003479c3 */ /* 0x000ee20000008800 */
[----:B------:R-:W-:Y:S02]  /*1470*/  UMOV UR53, 0x400 ;  /* 0x0000040000357882 */ /* 0x000fe40000000000 */
[----:B------:R-:W-:-:S06]  /*1480*/  SHF.R.U32.HI R0, RZ, 0x7, R0 ;  /* 0x00000007ff007819 */ /* 0x000fcc0000011600 */
[----:B------:R-:W4:Y:S01]  /*1490*/  SHFL.IDX PT, R0, R0, RZ, 0x1f ;  /* 0x00001fff00007589 */ /* 0x000f2200000e0000 */
[----:B---3--:R-:W-:Y:S01]  /*14a0*/  ULEA UR53, UR52, UR53, 0x18 ;  /* 0x0000003534357291 */ /* 0x008fe2000f8ec03f */
[----:B----4-:R-:W-:-:S13]  /*14b0*/  R2UR UR4, R0 ;  /* 0x00000000000472ca */ /* 0x010fda00000e0000 */
[----:B------:R-:W-:-:S04]  /*14c0*/  ULEA.HI UR5, UR4, UR4, URZ, 0x1 ;  /* 0x0000000404057291 */ /* 0x000fc8000f8f083f */
[----:B------:R-:W-:-:S04]  /*14d0*/  ULOP3.LUT UR5, UR5, 0x7fffe, URZ, 0xc0, !UPT ;  /* 0x0007fffe05057892 */ /* 0x000fc8000f8ec03f */
[----:B------:R-:W-:-:S03]  /*14e0*/  UIADD3 UR5, UR4, -UR5, URZ ;  /* 0x8000000504057290 */ /* 0x000fc6000fffe03f */
[----:B------:R-:W-:Y:S01]  /*14f0*/  ULDC UR4, c[0x0][0x28c] ;  /* 0x0000a30000047ab9 */ /* 0x000fe20000000800 */
[----:B------:R-:W-:Y:S01]  /*1500*/  ULEA UR5, UR5, UR53, 0xd ;  /* 0x0000003505057291 */ /* 0x000fe2000f8e683f */
[----:B------:R-:W-:-:S03]  /*1510*/  ISETP.LT.AND P0, PT, RZ, UR4, PT ;  /* 0x00000004ff007c0c */ /* 0x000fc6000bf01270 */
[----:B------:R-:W-:-:S04]  /*1520*/  UIADD3 UR5, UR5, 0x8400, URZ ;  /* 0x0000840005057890 */ /* 0x000fc8000fffe03f */
[----:B------:R-:W-:-:S04]  /*1530*/  USHF.R.U32.HI UR5, URZ, 0x4, UR5 ;  /* 0x000000043f057899 */ /* 0x000fc80008011605 */
[----:B------:R-:W-:Y:S02]  /*1540*/  ULOP3.LUT UR44, UR5, 0x3fff, URZ, 0xc0, !UPT ;  /* 0x00003fff052c7892 */ /* 0x000fe4000f8ec03f */
[----:B-12---:R-:W-:Y:S10]  /*1550*/  @P0 BRA `(.L_x_18) ;  /* 0x0000000000400947 */ /* 0x006ff40003800000 */
[----:B------:R-:W-:Y:S01]  /*1560*/  MOV R0, 0x0 ;  /* 0x0000000000007802 */ /* 0x000fe20000000f00 */
[----:B------:R-:W-:Y:S01]  /*1570*/  ULDC.64 UR4, c[0x4][0x70] ;  /* 0x01001c0000047ab9 */ /* 0x000fe20000000a00 */
[----:B------:R-:W-:Y:S01]  /*1580*/  ULDC.64 UR6, c[0x4][0x8] ;  /* 0x0100020000067ab9 */ /* 0x000fe20000000a00 */
[----:B-12---:R-:W-:Y:S01]  /*1590*/  IMAD.U32 R4, RZ, RZ, UR4 ;  /* 0x00000004ff047e24 */ /* 0x006fe2000f8e00ff */
[----:B------:R1:W2:Y:S01]  /*15a0*/  LDC.64 R14, c[0x4][R0] ;  /* 0x01000000000e7b82 */ /* 0x0002a20000000a00 */
[----:B------:R-:W-:Y:S01]  /*15b0*/  IMAD.U32 R5, RZ, RZ, UR5 ;  /* 0x00000005ff057e24 */ /* 0x000fe2000f8e00ff */
[----:B------:R-:W-:Y:S01]  /*15c0*/  ULDC.64 UR4, c[0x4][0x78] ;  /* 0x01001e0000047ab9 */ /* 0x000fe20000000a00 */
[----:B------:R-:W-:Y:S01]  /*15d0*/  IMAD.U32 R10, RZ, RZ, UR6 ;  /* 0x00000006ff0a7e24 */ /* 0x000fe2000f8e00ff */
[----:B------:R-:W-:Y:S01]  /*15e0*/  MOV R8, 0x1e1 ;  /* 0x000001e100087802 */ /* 0x000fe20000000f00 */
[----:B------:R-:W-:Y:S02]  /*15f0*/  IMAD.U32 R6, RZ, RZ, UR4 ;  /* 0x00000004ff067e24 */ /* 0x000fe4000f8e00ff */
[----:B------:R-:W-:-:S02]  /*1600*/  IMAD.U32 R7, RZ, RZ, UR5 ;  /* 0x00000005ff077e24 */ /* 0x000fc4000f8e00ff */
[----:B------:R-:W-:Y:S02]  /*1610*/  IMAD.U32 R11, RZ, RZ, UR7 ;  /* 0x00000007ff0b7e24 */ /* 0x000fe4000f8e00ff */
[----:B------:R-:W-:Y:S02]  /*1620*/  IMAD.MOV.U32 R12, RZ, RZ, 0x1 ;  /* 0x00000001ff0c7424 */ /* 0x000fe400078e00ff */
[----:B-1----:R-:W-:-:S07]  /*1630*/  IMAD.MOV.U32 R13, RZ, RZ, RZ ;  /* 0x000000ffff0d7224 */ /* 0x002fce00078e00ff */
[----:B------:R-:W-:-:S07]  /*1640*/  LEPC R20, `(.L_x_18) ;  /* 0x000000001014794e */ /* 0x000fce0000000000 */
[----:B--2--5:R-:W-:Y:S05]  /*1650*/  CALL.ABS.NOINC R14 ;  /* 0x000000000e007343 */ /* 0x024fea0003c00000 */
.L_x_18:
[----:B------:R-:W-:-:S13]  /*1660*/  ISETP.NE.AND P0, PT, R158, 0x3, PT ;  /* 0x000000039e00780c */ /* 0x000fda0003f05270 */
[----:B------:R-:W-:Y:S05]  /*1670*/  @!P0 BRA `(.L_x_19) ;  /* 0x0000000000048947 */ /* 0x000fea0003800000 */
[----:B------:R-:W-:Y:S01]  /*1680*/  BPT.TRAP 0x1 ;  /* 0x000000040000795c */ /* 0x000fe20000300000 */
.L_x_19:
[----:B------:R-:W-:Y:S02]  /*1690*/  IMAD.U32 R3, RZ, RZ, UR50 ;  /* 0x00000032ff037e24 */ /* 0x000fe4000f8e00ff */
[----:B------:R-:W-:-:S03]  /*16a0*/  IMAD.U32 R0, RZ, RZ, UR49 ;  /* 0x00000031ff007e24 */ /* 0x000fc6000f8e00ff */
[----:B------:R-:W-:Y:S02]  /*16b0*/  LEA R3, R3, UR53, 0x3 ;  /* 0x0000003503037c11 */ /* 0x000fe4000f8e18ff */
[----:B------:R-:W-:-:S04]  /*16c0*/  SHF.L.U32 R0, R0, 0x1f, RZ ;  /* 0x0000001f00007819 */ /* 0x000fc800000006ff */
[----:B------:R3:W4:Y:S01]  /*16d0*/  SYNCS.PHASECHK.TRANS64.TRYWAIT P1, [R3+URZ], R0 ;  /* 0x00000000030075a7 */ /* 0x000722000802017f */
[----:B------:R-:W-:Y:S05]  /*16e0*/  @!P0 BRA `(.L_x_20) ;  /* 0x0000000000048947 */ /* 0x000fea0003800000 */
[----:B------:R-:W-:Y:S01]  /*16f0*/  BPT.TRAP 0x1 ;  /* 0x000000040000795c */ /* 0x000fe20000300000 */
.L_x_20:
[----:B----4-:R-:W-:Y:S05]  /*1700*/  @P1 BRA `(.L_x_21) ;  /* 0x0000000000081947 */ /* 0x010fea0003800000 */
[----:B------:R-:W4:Y:S02]  /*1710*/  SYNCS.PHASECHK.TRANS64.TRYWAIT P1, [R3+URZ], R0 ;  /* 0x00000000030075a7 */ /* 0x000f24000802017f */
[----:B----4-:R-:W-:Y:S05]  /*1720*/  @!P1 BRA `(.L_x_22) ;  /* 0x0000008000e89947 */ /* 0x010fea0003800000 */
.L_x_21:
[----:B------:R-:W-:-:S04]  /*1730*/  UISETP.LT.AND UP0, UPT, UR51, 0x1, UPT ;  /* 0x000000013300788c */ /* 0x000fc8000bf01270 */
[----:B------:R-:W-:-:S06]  /*1740*/  USEL UR4, UR51, 0x1, UP0 ;  /* 0x0000000133047887 */ /* 0x000fcc0008000000 */
[----:B---34-:R-:W-:Y:S01]  /*1750*/  IMAD.U32 R0, RZ, RZ, UR4 ;  /* 0x00000004ff007e24 */ /* 0x018fe2000f8e00ff */
[----:B------:R-:W-:Y:S05]  /*1760*/  WARPSYNC.ALL ;  /* 0x0000000000007948 */ /* 0x000fea0003800000 */
[----:B------:R-:W-:-:S04]  /*1770*/  IADD3 R0, -R0, UR51, RZ ;  /* 0x0000003300007c10 */ /* 0x000fc8000fffe1ff */
[----:B------:R-:W-:Y:S01]  /*1780*/  ISETP.GE.AND P1, PT, R0, 0x1, PT ;  /* 0x000000010000780c */ /* 0x000fe20003f26270 */
[----:B------:R-:W-:Y:S01]  /*1790*/  UIADD3 UR4, UR53, 0x28400, URZ ;  /* 0x0002840035047890 */ /* 0x000fe2000fffe03f */
[----:B------:R-:W-:Y:S01]  /*17a0*/  WARPGROUP.ARRIVE ;  /* 0x00000000000079c5 */ /* 0x000fe20000000000 */
[----:B------:R-:W-:Y:S02]  /*17b0*/  ULOP3.LUT UR8, UR44, 0x10000, URZ, 0xfc, !UPT ;  /* 0x000100002c087892 */ /* 0x000fe4000f8efc3f */
[----:B------:R-:W-:Y:S02]  /*17c0*/  USHF.R.U32.HI UR4, URZ, 0x4, UR4 ;  /* 0x000000043f047899 */ /* 0x000fe40008011604 */
[----:B------:R-:W-:Y:S02]  /*17d0*/  ULEA UR10, UR50, UR8, 0xb ;  /* 0x00000008320a7291 */ /* 0x000fe4000f8e583f */
[----:B------:R-:W-:Y:S01]  /*17e0*/  ULOP3.LUT UR4, UR4, 0x3fff, URZ, 0xc0, !UPT ;  /* 0x00003fff04047892 */ /* 0x000fe2000f8ec03f */
[----:B------:R-:W-:Y:S01]  /*17f0*/  UMOV UR5, 0x40000040 ;  /* 0x4000004000057882 */ /* 0x000fe20000000000 */
[----:B------:R-:W-:-:S02]  /*1800*/  UMOV UR7, 0x40000040 ;  /* 0x4000004000077882 */ /* 0x000fc40000000000 */
[----:B------:R-:W-:-:S03]  /*1810*/  ULOP3.LUT UR9, UR4, 0x10000, URZ, 0xfc, !UPT ;  /* 0x0001000004097892 */ /* 0x000fc6000f8efc3f */
[----:B------:R-:W-:Y:S01]  /*1820*/  UMOV UR4, UR10 ;  /* 0x0000000a00047c82 */ /* 0x000fe20008000000 */
[----:B------:R-:W-:-:S07]  /*1830*/  ULEA UR11, UR50, UR9, 0xa ;  /* 0x00000009320b7291 */ /* 0x000fce000f8e503f */
[----:B------:R-:W-:Y:S02]  /*1840*/  UMOV UR6, UR11 ;  /* 0x0000000b00067c82 */ /* 0x000fe40008000000 */
[----:B------:R-:W-:Y:S01]  /*1850*/  HGMMA.64x128x16.F32.BF16 R88, gdesc[UR4], RZ, !UPT, gsb0 ;  /* 0x01e00000045879f0 */ /* 0x000fe2000c0018ff */
[----:B------:R-:W-:Y:S01]  /*1860*/  UIADD3 UR4, UR10, 0x400, URZ ;  /* 0x000004000a047890 */ /* 0x000fe2000fffe03f */
[----:B------:R-:W-:Y:S01]  /*1870*/  UMOV UR5, 0x40000040 ;  /* 0x4000004000057882 */ /* 0x000fe20000000000 */
[----:B------:R-:W-:Y:S02]  /*1880*/  WARPGROUP.DEPBAR.LE gsb0, 0x0 ;  /* 0x00008000000079c5 */ /* 0x000fe40000010000 */
[----:B------:R-:W-:-:S07]  /*1890*/  WARPGROUP.ARRIVE ;  /* 0x00000000000079c5 */ /* 0x000fce0000000000 */
[----:B------:R-:W-:Y:S01]  /*18a0*/  HGMMA.64x128x16.F32.BF16 R24, gdesc[UR4], RZ, !UPT, gsb0 ;  /* 0x01e00000041879f0 */ /* 0x000fe2000c0018ff */
[----:B------:R-:W-:Y:S02]  /*18b0*/  UIADD3 UR4, UR10, 0x2, URZ ;  /* 0x000000020a047890 */ /* 0x000fe4000fffe03f */
[----:B------:R-:W-:Y:S01]  /*18c0*/  UIADD3 UR6, UR11, 0x2, URZ ;  /* 0x000000020b067890 */ /* 0x000fe2000fffe03f */
[----:B------:R-:W-:Y:S01]  /*18d0*/  UMOV UR5, 0x40000040 ;  /* 0x4000004000057882 */ /* 0x000fe20000000000 */
[----:B------:R-:W-:Y:S01]  /*18e0*/  UMOV UR7, 0x40000040 ;  /* 0x4000004000077882 */ /* 0x000fe20000000000 */
[----:B------:R-:W-:Y:S02]  /*18f0*/  WARPGROUP.DEPBAR.LE gsb0, 0x0 ;  /* 0x00008000000079c5 */ /* 0x000fe40000010000 */
[----:B------:R-:W-:-:S06]  /*1900*/  WARPGROUP.ARRIVE ;  /* 0x00000000000079c5 */ /* 0x000fcc0000000000 */
[----:B------:R-:W-:Y:S01]  /*1910*/  HGMMA.64x128x16.F32.BF16 R88, gdesc[UR4], R88, gsb0 ;  /* 0x01e00000045879f0 */ /* 0x000fe20008001858 */
[----:B------:R-:W-:Y:S01]  /*1920*/  UIADD3 UR4, UR10, 0x402, URZ ;  /* 0x000004020a047890 */ /* 0x000fe2000fffe03f */
[----:B------:R-:W-:Y:S01]  /*1930*/  UMOV UR5, 0x40000040 ;  /* 0x4000004000057882 */ /* 0x000fe20000000000 */
[----:B------:R-:W-:Y:S02]  /*1940*/  WARPGROUP.DEPBAR.LE gsb0, 0x0 ;  /* 0x00008000000079c5 */ /* 0x000fe40000010000 */
[----:B------:R-:W-:-:S07]  /*1950*/  WARPGROUP.ARRIVE ;  /* 0x00000000000079c5 */ /* 0x000fce0000000000 */
[----:B------:R-:W-:Y:S01]  /*1960*/  HGMMA.64x128x16.F32.BF16 R24, gdesc[UR4], R24, gsb0 ;  /* 0x01e00000041879f0 */ /* 0x000fe20008001818 */
        /* <DEDUP_REMOVED lines=23> */
[----:B------:R-:W-:Y:S03]  /*1ae0*/  HGMMA.64x128x16.F32.BF16 R24, gdesc[UR4], R24, gsb0 ;  /* 0x01e00000041879f0 */ /* 0x000fe60008001818 */
[----:B------:R-:W-:Y:S02]  /*1af0*/  WARPGROUP.DEPBAR.LE gsb0, 0x0 ;  /* 0x00008000000079c5 */ /* 0x000fe40000010000 */
[----:B------:R-:W-:Y:S05]  /*1b00*/  @!P1 BRA `(.L_x_23) ;  /* 0x00000004005c9947 */ /* 0x000fea0003800000 */
[----:B------:R-:W-:Y:S02]  /*1b10*/  UIADD3 UR10, UR50, 0x1, URZ ;  /* 0x00000001320a7890 */ /* 0x000fe4000fffe03f */
[----:B------:R-:W-:Y:S02]  /*1b20*/  UMOV UR11, UR50 ;  /* 0x00000032000b7c82 */ /* 0x000fe40008000000 */
[----:B------:R-:W-:-:S04]  /*1b30*/  UISETP.NE.AND UP0, UPT, UR10, 0x4, UPT ;  /* 0x000000040a00788c */ /* 0x000fc8000bf05270 */
[----:B------:R-:W-:Y:S02]  /*1b40*/  USEL UR4, URZ, 0x1, UP0 ;  /* 0x000000013f047887 */ /* 0x000fe40008000000 */
[----:B------:R-:W-:Y:S02]  /*1b50*/  USEL UR10, UR10, URZ, UP0 ;  /* 0x0000003f0a0a7287 */ /* 0x000fe40008000000 */
[----:B------:R-:W-:-:S06]  /*1b60*/  ULOP3.LUT UR4, UR49, UR4, URZ, 0x3c, !UPT ;  /* 0x0000000431047292 */ /* 0x000fcc000f8e3c3f */
[----:B-12---:R-:W-:-:S07]  /*1b70*/  IMAD.U32 R5, RZ, RZ, UR4 ;  /* 0x00000004ff057e24 */ /* 0x006fce000f8e00ff */
.L_x_30:
[----:B-12---:R-:W-:Y:S05]  /*1b80*/  @!P0 BRA `(.L_x_24) ;  /* 0x0000000000048947 */ /* 0x006fea0003800000 */
[----:B------:R-:W-:Y:S01]  /*1b90*/  BPT.TRAP 0x1 ;  /* 0x000000040000795c */ /* 0x000fe20000300000 */
.L_x_24:
[----:B------:R-:W-:Y:S01]  /*1ba0*/  ULEA UR4, UR10, UR53, 0x3 ;  /* 0x000000350a047291 */ /* 0x000fe2000f8e183f */
[----:B------:R-:W-:-:S08]  /*1bb0*/  SHF.L.U32 R3, R5, 0x1f, RZ ;  /* 0x0000001f05037819 */ /* 0x000fd000000006ff */
[----:B------:R1:W2:Y:S01]  /*1bc0*/  SYNCS.PHASECHK.TRANS64.TRYWAIT P1, [UR4], R3 ;  /* 0x00000003ff0075a7 */ /* 0x0002a20008020144 */
[----:B------:R-:W-:Y:S05]  /*1bd0*/  @!P0 BRA `(.L_x_25) ;  /* 0x0000000000048947 */ /* 0x000fea0003800000 */
[----:B------:R-:W-:Y:S01]  /*1be0*/  BPT.TRAP 0x1 ;  /* 0x000000040000795c */ /* 0x000fe20000300000 */
.L_x_25:
[----:B--2---:R-:W-:Y:S05]  /*1bf0*/  @P1 BRA `(.L_x_26) ;  /* 0x0000000000081947 */ /* 0x004fea0003800000 */
[----:B------:R-:W2:Y:S02]  /*1c00*/  SYNCS.PHASECHK.TRANS64.TRYWAIT P1, [UR4], R3 ;  /* 0x00000003ff0075a7 */ /* 0x000ea40008020144 */
[----:B--2---:R-:W-:Y:S05]  /*1c10*/  @!P1 BRA `(.L_x_27) ;  /* 0x0000007c00c09947 */ /* 0x004fea0003800000 */
.L_x_26:
[----:B------:R-:W-:Y:S01]  /*1c20*/  ULEA UR12, UR10, UR8, 0xb ;  /* 0x000000080a0c7291 */ /* 0x000fe2000f8e583f */
[----:B------:R-:W-:Y:S01]  /*1c30*/  WARPGROUP.ARRIVE ;  /* 0x00000000000079c5 */ /* 0x000fe20000000000 */
[----:B------:R-:W-:Y:S01]  /*1c40*/  ULEA UR13, UR10, UR9, 0xa ;  /* 0x000000090a0d7291 */ /* 0x000fe2000f8e503f */
[----:B------:R-:W-:Y:S01]  /*1c50*/  UMOV UR5, 0x40000040 ;  /* 0x4000004000057882 */ /* 0x000fe20000000000 */
[----:B------:R-:W-:-:S03]  /*1c60*/  UMOV UR7, 0x40000040 ;  /* 0x4000004000077882 */ /* 0x000fc60000000000 */
[----:B------:R-:W-:Y:S02]  /*1c70*/  UMOV UR4, UR12 ;  /* 0x0000000c00047c82 */ /* 0x000fe40008000000 */
[----:B------:R-:W-:Y:S02]  /*1c80*/  UMOV UR6, UR13 ;  /* 0x0000000d00067c82 */ /* 0x000fe40008000000 */
        /* <DEDUP_REMOVED lines=44> */
[----:B------:R-:W-:Y:S01]  /*1f50*/  BPT.TRAP 0x1 ;  /* 0x000000040000795c */ /* 0x000fe20000300000 */
.L_x_28:
[----:B------:R-:W-:Y:S01]  /*1f60*/  ULEA UR4, UR11, UR53, 0x3 ;  /* 0x000000350b047291 */ /* 0x000fe2000f8e183f */
[----:B------:R-:W-:-:S03]  /*1f70*/  ISETP.GT.U32.AND P1, PT, R22, 0x1, PT ;  /* 0x000000011600780c */ /* 0x000fc60003f24070 */
[----:B------:R-:W-:-:S04]  /*1f80*/  UIADD3 UR4, UR4, 0x20, URZ ;  /* 0x0000002004047890 */ /* 0x000fc8000fffe03f */
[----:B------:R-:W-:-:S09]  /*1f90*/  UPRMT UR4, URZ, 0x654, UR4 ;  /* 0x000006543f047896 */ /* 0x000fd20008000004 */
[----:B------:R-:W-:Y:S01]  /*1fa0*/  SYNCS.ARRIVE.TRANS64.RED.A1T0 RZ, [UR4], RZ ;  /* 0x000000ffffff79a7 */ /* 0x000fe20008100404 */
[----:B------:R-:W-:Y:S05]  /*1fb0*/  @P1 BRA `(.L_x_29) ;  /* 0x0000000000041947 */ /* 0x000fea0003800000 */
[----:B------:R-:W-:Y:S01]  /*1fc0*/  BPT.TRAP 0x1 ;  /* 0x000000040000795c */ /* 0x000fe20000300000 */
.L_x_29:
[----:B------:R-:W-:Y:S01]  /*1fd0*/  UIADD3 UR10, UR10, 0x1, URZ ;  /* 0x000000010a0a7890 */ /* 0x000fe2000fffe03f */
[C---:B------:R-:W-:Y:S01]  /*1fe0*/  ISETP.GT.AND P1, PT, R0.reuse, 0x1, PT ;  /* 0x000000010000780c */ /* 0x040fe20003f24270 */
[----:B------:R-:W-:Y:S01]  /*1ff0*/  UIADD3 UR11, UR11, 0x1, URZ ;  /* 0x000000010b0b7890 */ /* 0x000fe2000fffe03f */
[----:B------:R-:W-:Y:S01]  /*2000*/  VIADD R0, R0, 0xffffffff ;  /* 0xffffffff00007836 */ /* 0x000fe20000000000 */
[----:B------:R-:W-:Y:S02]  /*2010*/  UISETP.NE.AND UP0, UPT, UR10, 0x4, UPT ;  /* 0x000000040a00788c */ /* 0x000fe4000bf05270 */
[----:B------:R-:W-:Y:S02]  /*2020*/  UISETP.NE.AND UP1, UPT, UR11, 0x4, UPT ;  /* 0x000000040b00788c */ /* 0x000fe4000bf25270 */
[----:B------:R-:W-:Y:S02]  /*2030*/  USEL UR4, URZ, 0x1, UP0 ;  /* 0x000000013f047887 */ /* 0x000fe40008000000 */
[----:B------:R-:W-:-:S02]  /*2040*/  USEL UR10, UR10, URZ, UP0 ;  /* 0x0000003f0a0a7287 */ /* 0x000fc40008000000 */
[----:B------:R-:W-:Y:S02]  /*2050*/  USEL UR11, UR11, URZ, UP1 ;  /* 0x0000003f0b0b7287 */ /* 0x000fe40008800000 */
[----:B------:R-:W-:Y:S01]  /*2060*/  LOP3.LUT R5, R5, UR4, RZ, 0x3c, !PT ;  /* 0x0000000405057c12 */ /* 0x000fe2000f8e3cff */
[----:B------:R-:W-:Y:S09]  /*2070*/  @P1 BRA `(.L_x_30) ;  /* 0xfffffff800c01947 */ /* 0x000ff2000383ffff */
.L_x_23:
[----:B------:R-:W3:Y:S02]  /*2080*/  LDC R0, c[0x0][0x28c] ;  /* 0x0000a300ff007b82 */ /* 0x000ee40000000800 */
[----:B---3--:R-:W-:-:S13]  /*2090*/  ISETP.GE.AND P1, PT, R0, 0x1, PT ;  /* 0x000000010000780c */ /* 0x008fda0003f26270 */
[----:B------:R-:W-:Y:S05]  /*20a0*/  @!P1 BRA `(.L_x_31) ;  /* 0x0000000000349947 */ /* 0x000fea0003800000 */
[----:B------:R-:W-:Y:S05]  /*20b0*/  @!P0 BRA `(.L_x_32) ;  /* 0x0000000000048947 */ /* 0x000fea0003800000 */
[----:B------:R-:W-:Y:S01]  /*20c0*/  BPT.TRAP 0x1 ;  /* 0x000000040000795c */ /* 0x000fe20000300000 */
.L_x_32:
[----:B------:R-:W-:Y:S01]  /*20d0*/  UISETP.LT.AND UP0, UPT, UR51, 0x1, UPT ;  /* 0x000000013300788c */ /* 0x000fe2000bf01270 */
[----:B------:R-:W-:-:S03]  /*20e0*/  ISETP.GT.U32.AND P0, PT, R22, 0x1, PT ;  /* 0x000000011600780c */ /* 0x000fc60003f04070 */
[----:B------:R-:W-:-:S04]  /*20f0*/  USEL UR4, UR51, 0x1, UP0 ;  /* 0x0000000133047887 */ /* 0x000fc80008000000 */
[----:B------:R-:W-:-:S04]  /*2100*/  UIADD3 UR4, UR50, UR51, -UR4 ;  /* 0x0000003332047290 */ /* 0x000fc8000fffe804 */
[----:B------:R-:W-:-:S04]  /*2110*/  USHF.L.U32 UR4, UR4, 0x3, URZ ;  /* 0x0000000304047899 */ /* 0x000fc8000800063f */
[----:B------:R-:W-:-:S04]  /*2120*/  ULOP3.LUT UR4, UR4, 0x18, URZ, 0xc0, !UPT ;  /* 0x0000001804047892 */ /* 0x000fc8000f8ec03f */
[----:B------:R-:W-:-:S04]  /*2130*/  UIADD3 UR4, UR53, 0x20, UR4 ;  /* 0x0000002035047890 */ /* 0x000fc8000fffe004 */
[----:B------:R-:W-:-:S09]  /*2140*/  UPRMT UR4, URZ, 0x654, UR4 ;  /* 0x000006543f047896 */ /* 0x000fd20008000004 */
[----:B------:R-:W-:Y:S01]  /*2150*/  SYNCS.ARRIVE.TRANS64.RED.A1T0 RZ, [UR4], RZ ;  /* 0x000000ffffff79a7 */ /* 0x000fe20008100404 */
[----:B------:R-:W-:Y:S05]  /*2160*/  @P0 BRA `(.L_x_31) ;  /* 0x0000000000040947 */ /* 0x000fea0003800000 */
[----:B------:R-:W-:Y:S01]  /*2170*/  BPT.TRAP 0x1 ;  /* 0x000000040000795c */ /* 0x000fe20000300000 */
.L_x_31:
[----:B------:R-:W-:Y:S01]  /*2180*/  UIADD3 UR4, UR53, 0x200, URZ ;  /* 0x0000020035047890 */ /* 0x000fe2000fffe03f */
[----:B------:R-:W-:Y:S02]  /*2190*/  R2UR UR46, R23 ;  /* 0x00000000172e72ca */ /* 0x000fe400000e0000 */
[----:B------:R-:W-:Y:S01]  /*21a0*/  R2UR UR45, R156 ;  /* 0x000000009c2d72ca */ /* 0x000fe200000e0000 */
[----:B------:R-:W-:-:S06]  /*21b0*/  ULOP3.LUT UP0, URZ, UR4, 0x1bf, URZ, 0xc0, !UPT ;  /* 0x000001bf043f7892 */ /* 0x000fcc000f80c03f */
[----:B------:R-:W-:-:S04]  /*21c0*/  PLOP3.LUT P0, PT, PT, PT, UP0, 0x80, 0x0 ;  /* 0x000000000000781c */ /* 0x000fc80003f0f008 */
[----:B------:R-:W-:Y:S02]  /*21d0*/  USHF.L.U32 UR46, UR46, 0x8, URZ ;  /* 0x000000082e2e7899 */ /* 0x000fe4000800063f */
[----:B------:R-:W-:-:S07]  /*21e0*/  USHF.L.U32 UR45, UR45, 0x7, URZ ;  /* 0x000000072d2d7899 */ /* 0x000fce000800063f */
[----:B------:R-:W-:Y:S05]  /*21f0*/  @!P0 BRA `(.L_x_33) ;  /* 0x00000000007c8947 */ /* 0x000fea0003800000 */
[----:B------:R-:W-:Y:S01]  /*2200*/  MOV R23, 0x0 ;  /* 0x0000000000177802 */ /* 0x000fe20000000f00 */
[----:B------:R-:W-:Y:S01]  /*2210*/  ULDC.64 UR4, c[0x4][0x80] ;  /* 0x0100200000047ab9 */ /* 0x000fe20000000a00 */
[----:B------:R-:W-:Y:S01]  /*2220*/  ULDC.64 UR6, c[0x4][0x10] ;  /* 0x0100040000067ab9 */ /* 0x000fe20000000a00 */
[----:B-12---:R-:W-:Y:S01]  /*2230*/  MOV R4, UR4 ;  /* 0x0000000400047c02 */ /* 0x006fe20008000f00 */
[----:B------:R1:W2:Y:S01]  /*2240*/  LDC.64 R14, c[0x4][R23] ;  /* 0x01000000170e7b82 */ /* 0x0002a20000000a00 */
[----:B------:R-:W-:Y:S01]  /*2250*/  IMAD.U32 R5, RZ, RZ, UR5 ;  /* 0x00000005ff057e24 */ /* 0x000fe2000f8e00ff */
[----:B------:R-:W-:Y:S01]  /*2260*/  ULDC.64 UR4, c[0x4][0x88] ;  /* 0x0100220000047ab9 */ /* 0x000fe20000000a00 */
[----:B------:R-:W-:Y:S01]  /*2270*/  IMAD.U32 R10, RZ, RZ, UR6 ;  /* 0x00000006ff0a7e24 */ /* 0x000fe2000f8e00ff */
[----:B------:R-:W-:Y:S01]  /*2280*/  MOV R13, RZ ;  /* 0x000000ff000d7202 */ /* 0x000fe20000000f00 */
[----:B------:R-:W-:Y:S02]  /*2290*/  IMAD.U32 R6, RZ, RZ, UR4 ;  /* 0x00000004ff067e24 */ /* 0x000fe4000f8e00ff */
[----:B------:R-:W-:-:S02]  /*22a0*/  IMAD.U32 R7, RZ, RZ, UR5 ;  /* 0x00000005ff077e24 */ /* 0x000fc4000f8e00ff */
[----:B------:R-:W-:Y:S02]  /*22b0*/  IMAD.U32 R11, RZ, RZ, UR7 ;  /* 0x00000007ff0b7e24 */ /* 0x000fe4000f8e00ff */
[----:B------:R-:W-:Y:S02]  /*22c0*/  IMAD.MOV.U32 R8, RZ, RZ, 0x70 ;  /* 0x00000070ff087424 */ /* 0x000fe400078e00ff */
[----:B-1----:R-:W-:-:S07]  /*22d0*/  IMAD.MOV.U32 R12, RZ, RZ, 0x1 ;  /* 0x00000001ff0c7424 */ /* 0x002fce00078e00ff */
[----:B------:R-:W-:-:S07]  /*22e0*/  LEPC R20, `(.L_x_34) ;  /* 0x000000001014794e */ /* 0x000fce0000000000 */
[----:B--2--5:R-:W-:Y:S05]  /*22f0*/  CALL.ABS.NOINC R14 ;  /* 0x000000000e007343 */ /* 0x024fea0003c00000 */
.L_x_34:
[----:B------:R1:W2:Y:S01]  /*2300*/  LDC.64 R14, c[0x4][R23] ;  /* 0x01000000170e7b82 */ /* 0x0002a20000000a00 */
[----:B------:R-:W-:Y:S01]  /*2310*/  ULDC.64 UR4, c[0x4][0x80] ;  /* 0x0100200000047ab9 */ /* 0x000fe20000000a00 */
[----:B------:R-:W-:Y:S01]  /*2320*/  ULDC.64 UR6, c[0x4][0x10] ;  /* 0x0100040000067ab9 */ /* 0x000fe20000000a00 */
[----:B------:R-:W-:Y:S01]  /*2330*/  IMAD.U32 R4, RZ, RZ, UR4 ;  /* 0x00000004ff047e24 */ /* 0x000fe2000f8e00ff */
[----:B------:R-:W-:Y:S01]  /*2340*/  MOV R12, 0x1 ;  /* 0x00000001000c7802 */ /* 0x000fe20000000f00 */
[----:B------:R-:W-:Y:S01]  /*2350*/  IMAD.U32 R5, RZ, RZ, UR5 ;  /* 0x00000005ff057e24 */ /* 0x000fe2000f8e00ff */
[----:B------:R-:W-:Y:S01]  /*2360*/  ULDC.64 UR4, c[0x4][0x88] ;  /* 0x0100220000047ab9 */ /* 0x000fe20000000a00 */
[----:B------:R-:W-:Y:S02]  /*2370*/  IMAD.U32 R10, RZ, RZ, UR6 ;  /* 0x00000006ff0a7e24 */ /* 0x000fe4000f8e00ff */
[----:B------:R-:W-:Y:S02]  /*2380*/  IMAD.U32 R6, RZ, RZ, UR4 ;  /* 0x00000004ff067e24 */ /* 0x000fe4000f8e00ff */
[----:B------:R-:W-:-:S02]  /*2390*/  IMAD.U32 R7, RZ, RZ, UR5 ;  /* 0x00000005ff077e24 */ /* 0x000fc4000f8e00ff */
[----:B------:R-:W-:Y:S02]  /*23a0*/  IMAD.U32 R11, RZ, RZ, UR7 ;  /* 0x00000007ff0b7e24 */ /* 0x000fe4000f8e00ff */
[----:B------:R-:W-:Y:S02]  /*23b0*/  IMAD.MOV.U32 R8, RZ, RZ, 0x70 ;  /* 0x00000070ff087424 */ /* 0x000fe400078e00ff */
[----:B-1----:R-:W-:-:S07]  /*23c0*/  IMAD.MOV.U32 R13, RZ, RZ, RZ ;  /* 0x000000ffff0d7224 */ /* 0x002fce00078e00ff */
[----:B------:R-:W-:-:S07]  /*23d0*/  LEPC R20, `(.L_x_33) ;  /* 0x000000001014794e */ /* 0x000fce0000000000 */
[----:B--2---:R-:W-:Y:S05]  /*23e0*/  CALL.ABS.NOINC R14 ;  /* 0x000000000e007343 */ /* 0x004fea0003c00000 */
.L_x_33:
[----:B------:R-:W-:Y:S02]  /*23f0*/  ULDC.64 UR4, c[0x0][0x590] ;  /* 0x0001640000047ab9 */ /* 0x000fe40000000a00 */
[----:B------:R-:W-:Y:S02]  /*2400*/  IMAD.U32 R161, RZ, RZ, UR4 ;  /* 0x00000004ffa17e24 */ /* 0x000fe4000f8e00ff */
[----:B------:R-:W-:-:S03]  /*2410*/  IMAD.U32 R163, RZ, RZ, UR5 ;  /* 0x00000005ffa37e24 */ /* 0x000fc6000f8e00ff */
[----:B------:R-:W-:-:S04]  /*2420*/  ISETP.NE.U32.AND P0, PT, R161, RZ, PT ;  /* 0x000000ffa100720c */ /* 0x000fc80003f05070 */
[----:B------:R-:W-:-:S13]  /*2430*/  ISETP.NE.AND.EX P0, PT, R163, RZ, PT, P0 ;  /* 0x000000ffa300720c */ /* 0x000fda0003f05300 */
[----:B------:R-:W-:Y:S05]  /*2440*/  @!P0 BRA `(.L_x_35) ;  /* 0x0000000000348947 */ /* 0x000fea0003800000 */
[----:B------:R-:W-:Y:S02]  /*2450*/  ULDC.64 UR4, c[0x0][0x588] ;  /* 0x0001620000047ab9 */ /* 0x000fe40000000a00 */
[----:B------:R-:W-:-:S04]  /*2460*/  ISETP.NE.U32.AND P1, PT, RZ, UR4, PT ;  /* 0x00000004ff007c0c */ /* 0x000fc8000bf25070 */
[----:B------:R-:W-:-:S13]  /*2470*/  ISETP.NE.AND.EX P1, PT, RZ, UR5, PT, P1 ;  /* 0x00000005ff007c0c */ /* 0x000fda000bf25310 */
[----:B------:R-:W-:Y:S05]  /*2480*/  @!P1 BRA `(.L_x_36) ;  /* 0x0000000000189947 */ /* 0x000fea0003800000 */
[----:B-12---:R-:W1:Y:S01]  /*2490*/  LDC.64 R4, c[0x0][0x588] ;  /* 0x00016200ff047b82 */ /* 0x006e620000000a00 */
[----:B------:R-:W-:-:S04]  /*24a0*/  IMAD R3, R161, UR47, RZ ;  /* 0x0000002fa1037c24 */ /* 0x000fc8000f8e02ff */
[----:B-1----:R-:W-:-:S05]  /*24b0*/  IMAD.WIDE R4, R3, 0x4, R4 ;  /* 0x0000000403047825 */ /* 0x002fca00078e0204 */
[----:B-----5:R3:W5:Y:S01]  /*24c0*/  LDG.E R155, desc[UR42][R4.64] ;  /* 0x0000002a049b7981 */ /* 0x020762000c1e1900 */
[----:B------:R-:W-:Y:S01]  /*24d0*/  IMAD.MOV.U32 R152, RZ, RZ, 0x1 ;  /* 0x00000001ff987424 */ /* 0x000fe200078e00ff */
[----:B------:R-:W-:Y:S06]  /*24e0*/  BRA `(.L_x_35) ;  /* 0x00000000000c7947 */ /* 0x000fec0003800000 */
.L_x_36:
[----:B------:R-:W-:Y:S01]  /*24f0*/  ULDC UR4, c[0x0][0x580] ;  /* 0x0001600000047ab9 */ /* 0x000fe20000000800 */
[----:B------:R-:W-:Y:S02]  /*2500*/  IMAD.MOV.U32 R152, RZ, RZ, 0x1 ;  /* 0x00000001ff987424 */ /* 0x000fe400078e00ff */
[----:B-----5:R-:W-:-:S07]  /*2510*/  IMAD.U32 R155, RZ, RZ, UR4 ;  /* 0x00000004ff9b7e24 */ /* 0x020fce000f8e00ff */
.L_x_35:
[----:B------:R-:W4:Y:S02]  /*2520*/  LDC.64 R6, c[0x0][0x5b0] ;  /* 0x00016c00ff067b82 */ /* 0x000f240000000a00 */
[----:B----4-:R-:W-:-:S04]  /*2530*/  ISETP.NE.U32.AND P1, PT, R6, RZ, PT ;  /* 0x000000ff0600720c */ /* 0x010fc80003f25070 */
[----:B------:R-:W-:-:S13]  /*2540*/  ISETP.NE.AND.EX P1, PT, R7, RZ, PT, P1 ;  /* 0x000000ff0700720c */ /* 0x000fda0003f25310 */
[----:B------:R-:W-:Y:S05]  /*2550*/  @!P1 BRA `(.L_x_37) ;  /* 0x00000000002c9947 */ /* 0x000fea0003800000 */
[----:B------:R-:W-:Y:S02]  /*2560*/  ULDC.64 UR4, c[0x0][0x5a8] ;  /* 0x00016a0000047ab9 */ /* 0x000fe40000000a00 */
[----:B------:R-:W-:-:S04]  /*2570*/  ISETP.NE.U32.AND P1, PT, RZ, UR4, PT ;  /* 0x00000004ff007c0c */ /* 0x000fc8000bf25070 */
[----:B------:R-:W-:-:S13]  /*2580*/  ISETP.NE.AND.EX P1, PT, RZ, UR5, PT, P1 ;  /* 0x00000005ff007c0c */ /* 0x000fda000bf25310 */
[----:B------:R-:W-:Y:S05]  /*2590*/  @!P1 BRA `(.L_x_38) ;  /* 0x0000000000149947 */ /* 0x000fea0003800000 */
[----:B-123--:R-:W1:Y:S01]  /*25a0*/  LDC.64 R4, c[0x0][0x5a8] ;  /* 0x00016a00ff047b82 */ /* 0x00ee620000000a00 */
[----:B------:R-:W-:-:S04]  /*25b0*/  IMAD R3, R6, UR47, RZ ;  /* 0x0000002f06037c24 */ /* 0x000fc8000f8e02ff */
[----:B-1----:R-:W-:-:S05]  /*25c0*/  IMAD.WIDE R4, R3, 0x4, R4 ;  /* 0x0000000403047825 */ /* 0x002fca00078e0204 */
[----:B-----5:R4:W5:Y:S01]  /*25d0*/  LDG.E R154, desc[UR42][R4.64] ;  /* 0x0000002a049a7981 */ /* 0x020962000c1e1900 */
[----:B------:R-:W-:Y:S05]  /*25e0*/  BRA `(.L_x_37) ;  /* 0x0000000000087947 */ /* 0x000fea0003800000 */
.L_x_38:
[----:B------:R-:W-:Y:S02]  /*25f0*/  ULDC UR4, c[0x0][0x5a0] ;  /* 0x0001680000047ab9 */ /* 0x000fe40000000800 */
[----:B-----5:R-:W-:-:S07]  /*2600*/  IMAD.U32 R154, RZ, RZ, UR4 ;  /* 0x00000004ff9a7e24 */ /* 0x020fce000f8e00ff */
.L_x_37:
[----:B------:R-:W-:Y:S01]  /*2610*/  ULDC.64 UR4, c[0x0][0x588] ;  /* 0x0001620000047ab9 */ /* 0x000fe20000000a00 */
[----:B------:R-:W-:Y:S01]  /*2620*/  ISETP.NE.U32.AND P1, PT, R161, RZ, PT ;  /* 0x000000ffa100720c */ /* 0x000fe20003f25070 */
[----:B------:R-:W-:Y:S02]  /*2630*/  UISETP.NE.U32.AND UP0, UPT, UR4, URZ, UPT ;  /* 0x0000003f0400728c */ /* 0x000fe4000bf05070 */
[----:B------:R-:W-:Y:S01]  /*2640*/  ISETP.NE.U32.AND P3, PT, RZ, UR4, PT ;  /* 0x00000004ff007c0c */ /* 0x000fe2000bf65070 */
[----:B------:R-:W-:Y:S01]  /*2650*/  IMAD.MOV.U32 R0, RZ, RZ, 0x1 ;  /* 0x00000001ff007424 */ /* 0x000fe200078e00ff */
[----:B------:R-:W-:Y:S01]  /*2660*/  ISETP.NE.AND.EX P4, PT, R163, RZ, PT, P1 ;  /* 0x000000ffa300720c */ /* 0x000fe20003f85310 */
[----:B------:R-:W-:Y:S02]  /*2670*/  UISETP.NE.AND.EX UP0, UPT, UR5, URZ, UPT, UP0 ;  /* 0x0000003f0500728c */ /* 0x000fe4000bf05300 */
[----:B------:R-:W-:Y:S02]  /*2680*/  ISETP.NE.AND.EX P3, PT, RZ, UR5, PT, P3 ;  /* 0x00000005ff007c0c */ /* 0x000fe4000bf65330 */
[----:B-12---:R-:W-:-:S02]  /*2690*/  MOV R3, 0x1 ;  /* 0x0000000100037802 */ /* 0x006fc40000000f00 */
[----:B------:R-:W-:-:S04]  /*26a0*/  PLOP3.LUT P2, PT, PT, PT, UP0, 0x80, 0x0 ;  /* 0x000000000000781c */ /* 0x000fc80003f4f008 */
[----:B------:R-:W-:-:S05]  /*26b0*/  PLOP3.LUT P2, PT, P2, PT, PT, 0x8, 0x0 ;  /* 0x000000000000781c */ /* 0x000fca000174e170 */
[----:B------:R-:W-:Y:S08]  /*26c0*/  @P3 BRA P4, `(.L_x_39) ;  /* 0x0000000000283947 */ /* 0x000ff00002000000 */
[----:B------:R-:W-:Y:S04]  /*26d0*/  BSSY B0, `(.L_x_40) ;  /* 0x0000008000007945 */ /* 0x000fe80003800000 */
[----:B------:R-:W-:Y:S05]  /*26e0*/  @!P0 BRA `(.L_x_41) ;  /* 0x0000000000148947 */ /* 0x000fea0003800000 */
[----:B------:R-:W-:Y:S02]  /*26f0*/  LOP3.LUT P4, RZ, R152, 0xff, RZ, 0xc0, !PT ;  /* 0x000000ff98ff7812 */ /* 0x000fe4000788c0ff */
[----:B------:R-:W-:-:S11]  /*2700*/  PLOP3.LUT P3, PT, P2, PT, PT, 0x80, 0x0 ;  /* 0x000000000000781c */ /* 0x000fd6000176f070 */
[----:B------:R-:W-:Y:S05]  /*2710*/  @!P4 BRA `(.L_x_42) ;  /* 0x00000000000cc947 */ /* 0x000fea0003800000 */
[----:B-----5:R-:W-:Y:S01]  /*2720*/  FSETP.EQ.AND P3, PT, R155, RZ, PT ;  /* 0x000000ff9b00720b */ /* 0x020fe20003f62000 */
[----:B------:R-:W-:-:S12]  /*2730*/  BRA `(.L_x_42) ;  /* 0x0000000000047947 */ /* 0x000fd80003800000 */
.L_x_41:
[----:B-----5:R-:W-:-:S13]  /*2740*/  FSETP.EQ.AND P3, PT, R155, RZ, PT ;  /* 0x000000ff9b00720b */ /* 0x020fda0003f62000 */
.L_x_42:
[----:B------:R-:W-:Y:S05]  /*2750*/  BSYNC B0 ;  /* 0x0000000000007941 */ /* 0x000fea0003800000 */
.L_x_40:
[----:B------:R-:W-:-:S07]  /*2760*/  SEL R3, RZ, 0x1, P3 ;  /* 0x00000001ff037807 */ /* 0x000fce0001800000 */
.L_x_39:
[----:B------:R-:W-:Y:S04]  /*2770*/  BSSY B0, `(.L_x_43) ;  /* 0x0000007000007945 */ /* 0x000fe80003800000 */
[----:B------:R-:W-:Y:S05]  /*2780*/  @!P0 BRA `(.L_x_44) ;  /* 0x0000000000108947 */ /* 0x000fea0003800000 */
[----:B------:R-:W-:-:S13]  /*2790*/  LOP3.LUT P0, RZ, R152, 0xff, RZ, 0xc0, !PT ;  /* 0x000000ff98ff7812 */ /* 0x000fda000780c0ff */
[----:B------:R-:W-:Y:S05]  /*27a0*/  @!P0 BRA `(.L_x_45) ;  /* 0x00000000000c8947 */ /* 0x000fea0003800000 */
[----:B-----5:R-:W-:Y:S01]  /*27b0*/  FSETP.EQ.AND P2, PT, R155, RZ, PT ;  /* 0x000000ff9b00720b */ /* 0x020fe20003f42000 */
[----:B------:R-:W-:-:S12]  /*27c0*/  BRA `(.L_x_45) ;  /* 0x0000000000047947 */ /* 0x000fd80003800000 */
.L_x_44:
[----:B-----5:R-:W-:-:S13]  /*27d0*/  FSETP.EQ.AND P2, PT, R155, RZ, PT ;  /* 0x000000ff9b00720b */ /* 0x020fda0003f42000 */
.L_x_45:
[----:B------:R-:W-:Y:S05]  /*27e0*/  BSYNC B0 ;  /* 0x0000000000007941 */ /* 0x000fea0003800000 */
.L_x_43:
[----:B---34-:R-:W-:Y:S01]  /*27f0*/  PRMT R4, R3, 0x9910, RZ ;  /* 0x0000991003047816 */ /* 0x018fe200000000ff */
[----:B------:R-:W-:Y:S01]  /*2800*/  BSSY B0, `(.L_x_46) ;  /* 0x0000025000007945 */ /* 0x000fe20003800000 */
[----:B------:R-:W-:Y:S01]  /*2810*/  IMAD.MOV.U32 R3, RZ, RZ, RZ ;  /* 0x000000ffff037224 */ /* 0x000fe200078e00ff */
[----:B------:R-:W-:Y:S02]  /*2820*/  CS2R R6, SRZ ;  /* 0x0000000000067805 */ /* 0x000fe4000001ff00 */
[----:B------:R-:W-:Y:S02]  /*2830*/  ISETP.NE.AND P3, PT, R4, RZ, PT ;  /* 0x000000ff0400720c */ /* 0x000fe40003f65270 */
[----:B------:R-:W-:Y:S02]  /*2840*/  CS2R R4, SRZ ;  /* 0x0000000000047805 */ /* 0x000fe4000001ff00 */
[----:B------:R-:W-:Y:S02]  /*2850*/  CS2R R10, SRZ ;  /* 0x00000000000a7805 */ /* 0x000fe4000001ff00 */
[----:B------:R-:W-:-:S07]  /*2860*/  CS2R R8, SRZ ;  /* 0x0000000000087805 */ /* 0x000fce000001ff00 */
[----:B------:R-:W-:Y:S05]  /*2870*/  @!P3 BRA `(.L_x_47) ;  /* 0x000000000074b947 */ /* 0x000fea0003800000 */
[----:B------:R-:W-:-:S13]  /*2880*/  ISETP.NE.AND P0, PT, R157, 0x3, PT ;  /* 0x000000039d00780c */ /* 0x000fda0003f05270 */
[----:B------:R-:W-:Y:S05]  /*2890*/  @!P0 BRA `(.L_x_48) ;  /* 0x0000000000048947 */ /* 0x000fea0003800000 */
[----:B------:R-:W-:Y:S01]  /*28a0*/  BPT.TRAP 0x1 ;  /* 0x000000040000795c */ /* 0x000fe20000300000 */
.L_x_48:
[----:B------:R-:W-:Y:S01]  /*28b0*/  SHF.L.U32 R4, RZ, 0x1f, RZ ;  /* 0x0000001fff047819 */ /* 0x000fe200000006ff */
[----:B------:R-:W-:Y:S02]  /*28c0*/  IMAD.MOV.U32 R3, RZ, RZ, 0x1 ;  /* 0x00000001ff037424 */ /* 0x000fe400078e00ff */
[----:B------:R-:W-:Y:S01]  /*28d0*/  IMAD.MOV.U32 R7, RZ, RZ, RZ ;  /* 0x000000ffff077224 */ /* 0x000fe200078e00ff */
[----:B------:R-:W1:Y:S02]  /*28e0*/  SYNCS.PHASECHK.TRANS64.TRYWAIT P0, [UR53+0x40], R4 ;  /* 0x00004004ff0075a7 */ /* 0x000e640008000175 */
[----:B-1----:R-:W-:Y:S05]  /*28f0*/  @!P0 BRA `(.L_x_49) ;  /* 0x0000007000a08947 */ /* 0x002fea0003800000 */
.L_x_233:
[----:B------:R-:W-:Y:S01]  /*2900*/  IMAD.MOV.U32 R6, RZ, RZ, RZ ;  /* 0x000000ffff067224 */ /* 0x000fe200078e00ff */
[----:B-1----:R-:W-:Y:S02]  /*2910*/  CS2R R4, SRZ ;  /* 0x0000000000047805 */ /* 0x002fe4000001ff00 */
[----:B------:R-:W-:Y:S02]  /*2920*/  CS2R R10, SRZ ;  /* 0x00000000000a7805 */ /* 0x000fe4000001ff00 */
[----:B------:R-:W-:Y:S01]  /*2930*/  CS2R R8, SRZ ;  /* 0x0000000000087805 */ /* 0x000fe2000001ff00 */
[----:B------:R-:W-:Y:S06]  /*2940*/  @P2 BRA `(.L_x_47) ;  /* 0x0000000000402947 */ /* 0x000fec0003800000 */
[C---:B------:R-:W-:Y:S01]  /*2950*/  IMAD.SHL.U32 R4, R18.reuse, 0x10, RZ ;  /* 0x0000001012047824 */ /* 0x040fe200078e00ff */
[----:B------:R-:W-:Y:S01]  /*2960*/  SHF.R.U32.HI R7, RZ, 0x1, R18 ;  /* 0x00000001ff077819 */ /* 0x000fe20000011612 */
[C---:B------:R-:W-:Y:S01]  /*2970*/  IMAD.SHL.U32 R5, R18.reuse, 0x20, RZ ;  /* 0x0000002012057824 */ /* 0x040fe200078e00ff */
[----:B------:R-:W-:Y:S01]  /*2980*/  SHF.L.U32 R9, R18, 0x2, RZ ;  /* 0x0000000212097819 */ /* 0x000fe200000006ff */
[----:B------:R-:W-:Y:S05]  /*2990*/  WARPSYNC.ALL ;  /* 0x0000000000007948 */ /* 0x000fea0003800000 */
[----:B------:R-:W-:Y:S02]  /*29a0*/  LOP3.LUT R4, R4, 0xe00, RZ, 0xc0, !PT ;  /* 0x00000e0004047812 */ /* 0x000fe400078ec0ff */
[----:B------:R-:W-:-:S02]  /*29b0*/  LOP3.LUT R6, R5, 0xc0, RZ, 0xc0, !PT ;  /* 0x000000c005067812 */ /* 0x000fc400078ec0ff */
[----:B------:R-:W-:Y:S02]  /*29c0*/  LOP3.LUT R4, R4, 0x20, R5, 0xf8, !PT ;  /* 0x0000002004047812 */ /* 0x000fe400078ef805 */
[----:B------:R-:W-:Y:S02]  /*29d0*/  LOP3.LUT R6, R6, 0x8, R7, 0xf8, !PT ;  /* 0x0000000806067812 */ /* 0x000fe400078ef807 */
[----:B------:R-:W-:Y:S02]  /*29e0*/  LOP3.LUT R4, R4, 0x100, R5, 0xf8, !PT ;  /* 0x0000010004047812 */ /* 0x000fe400078ef805 */
[----:B------:R-:W-:-:S04]  /*29f0*/  LOP3.LUT R9, R6, 0x18, R9, 0x78, !PT ;  /* 0x0000001806097812 */ /* 0x000fc800078e7809 */
[----:B------:R-:W-:-:S04]  /*2a00*/  LOP3.LUT R4, R4, R9, RZ, 0xfc, !PT ;  /* 0x0000000904047212 */ /* 0x000fc800078efcff */
[----:B------:R-:W-:-:S05]  /*2a10*/  LEA R8, R4, UR53, 0x1 ;  /* 0x0000003504087c11 */ /* 0x000fca000f8e08ff */
[----:B------:R-:W-:Y:S02]  /*2a20*/  IMAD R4, R153, 0x2, R8 ;  /* 0x0000000299047824 */ /* 0x000fe400078e0208 */
[----:B------:R-:W1:Y:S04]  /*2a30*/  LDSM.16.M88.4 R8, [R8+0x200] ;  /* 0x000200000808783b */ /* 0x000e680000000200 */
[----:B------:R-:W2:Y:S02]  /*2a40*/  LDSM.16.M88.4 R4, [R4+0x200] ;  /* 0x000200000404783b */ /* 0x000ea40000000200 */
.L_x_47:
[----:B------:R-:W-:Y:S05]  /*2a50*/  BSYNC B0 ;  /* 0x0000000000007941 */ /* 0x000fea0003800000 */
.L_x_46:
[----:B------:R-:W-:Y:S01]  /*2a60*/  IMAD.SHL.U32 R180, R18, 0x20, RZ ;  /* 0x0000002012b47824 */ /* 0x000fe200078e00ff */
[C---:B-1----:R-:W-:Y:S01]  /*2a70*/  LOP3.LUT R20, R9.reuse, 0xffff0000, RZ, 0xc0, !PT ;  /* 0xffff000009147812 */ /* 0x042fe200078ec0ff */
[----:B------:R-:W-:Y:S01]  /*2a80*/  IMAD.U32 R14, R9, 0x10000, RZ ;  /* 0x00010000090e7824 */ /* 0x000fe200078e00ff */
[----:B------:R-:W-:Y:S01]  /*2a90*/  SHF.R.U32.HI R164, RZ, 0x1, R18 ;  /* 0x00000001ffa47819 */ /* 0x000fe20000011612 */
[C---:B------:R-:W-:Y:S01]  /*2aa0*/  IMAD.U32 R160, R11.reuse, 0x10000, RZ ;  /* 0x000100000ba07824 */ /* 0x040fe200078e00ff */
[----:B------:R-:W-:Y:S01]  /*2ab0*/  LOP3.LUT R9, R180, 0xc0, RZ, 0xc0, !PT ;  /* 0x000000c0b4097812 */ /* 0x000fe200078ec0ff */
[----:B------:R-:W-:Y:S01]  /*2ac0*/  IMAD.U32 R12, R8, 0x10000, RZ ;  /* 0x00010000080c7824 */ /* 0x000fe200078e00ff */
[----:B------:R-:W-:Y:S01]  /*2ad0*/  LOP3.LUT R162, R11, 0xffff0000, RZ, 0xc0, !PT ;  /* 0xffff00000ba27812 */ /* 0x000fe200078ec0ff */
[----:B------:R-:W-:Y:S01]  /*2ae0*/  IMAD.U32 R156, R10, 0x10000, RZ ;  /* 0x000100000a9c7824 */ /* 0x000fe200078e00ff */
[----:B------:R-:W-:Y:S01]  /*2af0*/  LOP3.LUT R11, R9, 0x8, R164, 0xf8, !PT ;  /* 0x00000008090b7812 */ /* 0x000fe200078ef8a4 */
[----:B--2---:R-:W-:Y:S01]  /*2b00*/  IMAD.U32 R164, R4, 0x10000, RZ ;  /* 0x0001000004a47824 */ /* 0x004fe200078e00ff */
[----:B------:R-:W-:Y:S01]  /*2b10*/  SHF.L.U32 R9, R18, 0x4, RZ ;  /* 0x0000000412097819 */ /* 0x000fe200000006ff */
[----:B------:R-:W-:Y:S01]  /*2b20*/  IMAD.U32 R172, R6, 0x10000, RZ ;  /* 0x0001000006ac7824 */ /* 0x000fe200078e00ff */
[----:B------:R-:W-:Y:S01]  /*2b30*/  LOP3.LUT R166, R4, 0xffff0000, RZ, 0xc0, !PT ;  /* 0xffff000004a67812 */ /* 0x000fe200078ec0ff */
[C---:B-----5:R-:W-:Y:S01]  /*2b40*/  FMUL R15, R155.reuse, R14 ;  /* 0x0000000e9b0f7220 */ /* 0x060fe20000400000 */
[----:B------:R-:W-:Y:S01]  /*2b50*/  LOP3.LUT R4, R18, 0xff, RZ, 0xc0, !PT ;  /* 0x000000ff12047812 */ /* 0x000fe200078ec0ff */
[----:B------:R-:W-:Y:S01]  /*2b60*/  FMUL R13, R155, R12 ;  /* 0x0000000c9b0d7220 */ /* 0x000fe20000400000 */
[----:B------:R-:W-:Y:S01]  /*2b70*/  LOP3.LUT R9, R9, 0xe00, RZ, 0xc0, !PT ;  /* 0x00000e0009097812 */ /* 0x000fe200078ec0ff */
[C---:B------:R-:W-:Y:S01]  /*2b80*/  FMUL R14, R155.reuse, R20 ;  /* 0x000000149b0e7220 */ /* 0x040fe20000400000 */
[----:B------:R-:W-:Y:S01]  /*2b90*/  LOP3.LUT R8, R8, 0xffff0000, RZ, 0xc0, !PT ;  /* 0xffff000008087812 */ /* 0x000fe200078ec0ff */
[----:B------:R-:W-:Y:S01]  /*2ba0*/  VIADD R4, R4, 0x1f ;  /* 0x0000001f04047836 */ /* 0x000fe20000000000 */
[----:B------:R-:W-:Y:S01]  /*2bb0*/  LOP3.LUT R10, R10, 0xffff0000, RZ, 0xc0, !PT ;  /* 0xffff00000a0a7812 */ /* 0x000fe200078ec0ff */
[----:B------:R-:W-:Y:S01]  /*2bc0*/  FMUL R21, R155, R156 ;  /* 0x0000009c9b157220 */ /* 0x000fe20000400000 */
[----:B------:R-:W-:Y:S01]  /*2bd0*/  LOP3.LUT R174, R6, 0xffff0000, RZ, 0xc0, !PT ;  /* 0xffff000006ae7812 */ /* 0x000fe200078ec0ff */
[----:B------:R-:W-:Y:S01]  /*2be0*/  IMAD.SHL.U32 R6, R18, 0x4, RZ ;  /* 0x0000000412067824 */ /* 0x000fe200078e00ff */
[--C-:B------:R-:W-:Y:S01]  /*2bf0*/  LOP3.LUT R9, R9, 0x20, R180.reuse, 0xf8, !PT ;  /* 0x0000002009097812 */ /* 0x100fe200078ef8b4 */
[C---:B------:R-:W-:Y:S01]  /*2c00*/  FMUL R12, R155.reuse, R8 ;  /* 0x000000089b0c7220 */ /* 0x040fe20000400000 */
[----:B------:R-:W-:Y:S01]  /*2c10*/  FMUL R20, R155, R10 ;  /* 0x0000000a9b147220 */ /* 0x000fe20000400000 */
[----:B------:R-:W-:Y:S01]  /*2c20*/  IMAD.U32 R168, R5, 0x10000, RZ ;  /* 0x0001000005a87824 */ /* 0x000fe200078e00ff */
[----:B------:R-:W-:Y:S01]  /*2c30*/  LOP3.LUT R9, R9, 0x100, R180, 0xf8, !PT ;  /* 0x0000010009097812 */ /* 0x000fe200078ef8b4 */
[----:B------:R-:W-:Y:S01]  /*2c40*/  FMUL R23, R155, R160 ;  /* 0x000000a09b177220 */ /* 0x000fe20000400000 */
[----:B------:R-:W-:Y:S01]  /*2c50*/  LOP3.LUT R170, R5, 0xffff0000, RZ, 0xc0, !PT ;  /* 0xffff000005aa7812 */ /* 0x000fe200078ec0ff */
[C---:B------:R-:W-:Y:S01]  /*2c60*/  FFMA R5, R154.reuse, R90, R15 ;  /* 0x0000005a9a057223 */ /* 0x040fe2000000000f */
[----:B------:R-:W-:Y:S01]  /*2c70*/  LOP3.LUT R180, R11, 0x18, R6, 0x78, !PT ;  /* 0x000000180bb47812 */ /* 0x000fe200078e7806 */
[----:B------:R-:W-:Y:S01]  /*2c80*/  FFMA R6, R154, R91, R14 ;  /* 0x0000005b9a067223 */ /* 0x000fe2000000000e */
[----:B------:R-:W-:Y:S01]  /*2c90*/  ISETP.GT.U32.AND P0, PT, R4, 0x3e, PT ;  /* 0x0000003e0400780c */ /* 0x000fe20003f04070 */
[----:B------:R-:W-:Y:S01]  /*2ca0*/  FMUL R156, R155, R162 ;  /* 0x000000a29b9c7220 */ /* 0x000fe20000400000 */
[C---:B------:R-:W-:Y:S01]  /*2cb0*/  FFMA R4, R154.reuse, R88, R13 ;  /* 0x000000589a047223 */ /* 0x040fe2000000000d */
[C---:B------:R-:W-:Y:S01]  /*2cc0*/  FFMA R89, R154.reuse, R89, R12 ;  /* 0x000000599a597223 */ /* 0x040fe2000000000c */
[C---:B------:R-:W-:Y:S01]  /*2cd0*/  FFMA R92, R154.reuse, R92, R21 ;  /* 0x0000005c9a5c7223 */ /* 0x040fe20000000015 */
[----:B------:R-:W-:Y:S01]  /*2ce0*/  FFMA R93, R154, R93, R20 ;  /* 0x0000005d9a5d7223 */ /* 0x000fe20000000014 */
[C---:B------:R-:W-:Y:S01]  /*2cf0*/  LOP3.LUT R178, R7.reuse, 0xffff0000, RZ, 0xc0, !PT ;  /* 0xffff000007b27812 */ /* 0x040fe200078ec0ff */
[----:B------:R-:W-:-:S02]  /*2d00*/  IMAD.U32 R176, R7, 0x10000, RZ ;  /* 0x0001000007b07824 */ /* 0x000fc400078e00ff */
[C---:B------:R-:W-:Y:S01]  /*2d10*/  FFMA R7, R154.reuse, R94, R23 ;  /* 0x0000005e9a077223 */ /* 0x040fe20000000017 */
[----:B------:R-:W-:Y:S01]  /*2d20*/  FFMA R8, R154, R95, R156 ;  /* 0x0000005f9a087223 */ /* 0x000fe2000000009c */
[----:B------:R-:W-:Y:S01]  /*2d30*/  F2FP.BF16.F32.PACK_AB R5, R6, R5 ;  /* 0x000000050605723e */ /* 0x000fe200000010ff */
[----:B------:R-:W-:Y:S01]  /*2d40*/  FMUL R91, R155, R168 ;  /* 0x000000a89b5b7220 */ /* 0x000fe20000400000 */
[----:B------:R-:W-:Y:S01]  /*2d50*/  F2FP.BF16.F32.PACK_AB R4, R89, R4 ;  /* 0x000000045904723e */ /* 0x000fe200000010ff */
[----:B------:R-:W-:Y:S01]  /*2d60*/  FMUL R94, R155, R170 ;  /* 0x000000aa9b5e7220 */ /* 0x000fe20000400000 */
[----:B------:R-:W-:Y:S01]  /*2d70*/  F2FP.BF16.F32.PACK_AB R6, R93, R92 ;  /* 0x0000005c5d06723e */ /* 0x000fe200000010ff */
[----:B------:R-:W-:Y:S01]  /*2d80*/  FMUL R89, R155, R164 ;  /* 0x000000a49b597220 */ /* 0x000fe20000400000 */
[----:B------:R-:W-:Y:S01]  /*2d90*/  LOP3.LUT R88, R9, R180, RZ, 0xfc, !PT ;  /* 0x000000b409587212 */ /* 0x000fe200078efcff */
[C---:B------:R-:W-:Y:S01]  /*2da0*/  FMUL R92, R155.reuse, R166 ;  /* 0x000000a69b5c7220 */ /* 0x040fe20000400000 */
[C---:B------:R-:W-:Y:S01]  /*2db0*/  FMUL R93, R155.reuse, R172 ;  /* 0x000000ac9b5d7220 */ /* 0x040fe20000400000 */
[C---:B------:R-:W-:Y:S01]  /*2dc0*/  FMUL R160, R155.reuse, R174 ;  /* 0x000000ae9ba07220 */ /* 0x040fe20000400000 */
[C---:B------:R-:W-:Y:S01]  /*2dd0*/  FMUL R159, R155.reuse, R176 ;  /* 0x000000b09b9f7220 */ /* 0x040fe20000400000 */
[----:B------:R-:W-:Y:S01]  /*2de0*/  FMUL R162, R155, R178 ;  /* 0x000000b29ba27220 */ /* 0x000fe20000400000 */
[----:B------:R-:W-:Y:S01]  /*2df0*/  F2FP.BF16.F32.PACK_AB R7, R8, R7 ;  /* 0x000000070807723e */ /* 0x000fe200000010ff */
[C---:B------:R-:W-:Y:S01]  /*2e00*/  FFMA R9, R154.reuse, R98, R91 ;  /* 0x000000629a097223 */ /* 0x040fe2000000005b */
[C---:B------:R-:W-:Y:S01]  /*2e10*/  FFMA R10, R154.reuse, R99, R94 ;  /* 0x000000639a0a7223 */ /* 0x040fe2000000005e */
[C---:B------:R-:W-:Y:S01]  /*2e20*/  FFMA R8, R154.reuse, R96, R89 ;  /* 0x000000609a087223 */ /* 0x040fe20000000059 */
[C---:B------:R-:W-:Y:S01]  /*2e30*/  FFMA R97, R154.reuse, R97, R92 ;  /* 0x000000619a617223 */ /* 0x040fe2000000005c */
[C---:B------:R-:W-:Y:S01]  /*2e40*/  FFMA R100, R154.reuse, R100, R93 ;  /* 0x000000649a647223 */ /* 0x040fe2000000005d */
[C---:B------:R-:W-:Y:S01]  /*2e50*/  FFMA R101, R154.reuse, R101, R160 ;  /* 0x000000659a657223 */ /* 0x040fe200000000a0 */
[C---:B------:R-:W-:Y:S01]  /*2e60*/  FFMA R11, R154.reuse, R102, R159 ;  /* 0x000000669a0b7223 */ /* 0x040fe2000000009f */
[----:B------:R-:W-:Y:S01]  /*2e70*/  FFMA R90, R154, R103, R162 ;  /* 0x000000679a5a7223 */ /* 0x000fe200000000a2 */
[----:B------:R-:W-:Y:S01]  /*2e80*/  LEA R88, R88, UR53, 0x1 ;  /* 0x0000003558587c11 */ /* 0x000fe2000f8e08ff */
[----:B------:R-:W-:Y:S05]  /*2e90*/  WARPSYNC.ALL ;  /* 0x0000000000007948 */ /* 0x000fea0003800000 */
[----:B------:R-:W-:Y:S01]  /*2ea0*/  F2FP.BF16.F32.PACK_AB R9, R10, R9 ;  /* 0x000000090a09723e */ /* 0x000fe200000010ff */
[----:B------:R-:W-:Y:S01]  /*2eb0*/  IMAD R96, R153, 0x2, R88 ;  /* 0x0000000299607824 */ /* 0x000fe200078e0258 */
[----:B------:R-:W-:Y:S01]  /*2ec0*/  F2FP.BF16.F32.PACK_AB R8, R97, R8 ;  /* 0x000000086108723e */ /* 0x000fe200000010ff */
[----:B------:R1:W-:Y:S01]  /*2ed0*/  STSM.16.M88.4 [R88+0x200], R4 ;  /* 0x0002000458007844 */ /* 0x0003e20000000200 */
[----:B------:R-:W-:Y:S01]  /*2ee0*/  F2FP.BF16.F32.PACK_AB R10, R101, R100 ;  /* 0x00000064650a723e */ /* 0x000fe200000010ff */
[----:B------:R-:W-:Y:S01]  /*2ef0*/  BSSY B0, `(.L_x_50) ;  /* 0x0000011000007945 */ /* 0x000fe20003800000 */
[----:B------:R-:W-:-:S05]  /*2f00*/  F2FP.BF16.F32.PACK_AB R11, R90, R11 ;  /* 0x0000000b5a0b723e */ /* 0x000fca00000010ff */
[----:B------:R1:W-:Y:S01]  /*2f10*/  STSM.16.M88.4 [R96+0x200], R8 ;  /* 0x0002000860007844 */ /* 0x0003e20000000200 */
[----:B------:R-:W-:Y:S01]  /*2f20*/  @!PT LDS RZ, [RZ] ;  /* 0x00000000fffff984 */ /* 0x000fe20000000800 */
[----:B------:R-:W-:Y:S01]  /*2f30*/  @!PT LDS RZ, [RZ] ;  /* 0x00000000fffff984 */ /* 0x000fe20000000800 */
[----:B------:R-:W-:Y:S01]  /*2f40*/  @!PT LDS RZ, [RZ] ;  /* 0x00000000fffff984 */ /* 0x000fe20000000800 */
[----:B------:R-:W-:Y:S01]  /*2f50*/  @!PT LDS RZ, [RZ] ;  /* 0x00000000fffff984 */ /* 0x000fe20000000800 */
[----:B------:R2:W-:Y:S06]  /*2f60*/  MEMBAR.ALL.CTA ;  /* 0x0000000000007992 */ /* 0x0005ec0000008000 */
[----:B--2---:R-:W2:Y:S02]  /*2f70*/  FENCE.VIEW.ASYNC.S ;  /* 0x00000000000073c6 */ /* 0x004ea40000000000 */
[----:B--2---:R-:W-:Y:S06]  /*2f80*/  BAR.SYNC.DEFER_BLOCKING 0x1, 0x100 ;  /* 0x0044000000007b1d */ /* 0x004fec0000010000 */
[----:B------:R-:W-:Y:S05]  /*2f90*/  @P0 BRA `(.L_x_51) ;  /* 0x0000000000180947 */ /* 0x000fea0003800000 */
[----:B------:R-:W-:Y:S02]  /*2fa0*/  UIADD3 UR4, UP0, UR54, 0x4f0, URZ ;  /* 0x000004f036047890 */ /* 0x000fe4000ff1e03f */
[----:B------:R-:W-:Y:S02]  /*2fb0*/  UIADD3 UR44, UR53, 0x200, URZ ;  /* 0x00000200352c7890 */ /* 0x000fe4000fffe03f */
[----:B------:R-:W-:-:S09]  /*2fc0*/  UIADD3.X UR5, URZ, UR55, URZ, UP0, !UPT ;  /* 0x000000373f057290 */ /* 0x000fd200087fe43f */
[----:B------:R2:W-:Y:S01]  /*2fd0*/  UTMASTG.3D [UR44], [UR4] ;  /* 0x0000002c040073b5 */ /* 0x0005e20008010000 */
[----:B------:R0:W-:Y:S01]  /*2fe0*/  UTMACMDFLUSH ;  /* 0x00000000000079b7 */ /* 0x0001e20000000000 */
[----:B--2---:R-:W-:-:S04]  /*2ff0*/  DEPBAR.LE SB0, 0x1 ;  /* 0x000080400000791a */ /* 0x004fc80000000000 */
.L_x_51:
[----:B------:R-:W-:Y:S05]  /*3000*/  BSYNC B0 ;  /* 0x0000000000007941 */ /* 0x000fea0003800000 */
.L_x_50:
[----:B------:R-:W-:Y:S01]  /*3010*/  BAR.SYNC.DEFER_BLOCKING 0x1, 0x100 ;  /* 0x0044000000007b1d */ /* 0x000fe20000010000 */
[----:B------:R-:W-:Y:S01]  /*3020*/  ISETP.NE.AND P4, PT, RZ, UR48, PT ;  /* 0x00000030ff007c0c */ /* 0x000fe2000bf85270 */
[----:B------:R-:W-:-:S05]  /*3030*/  VIADD R90, R88, 0x200 ;  /* 0x00000200585a7836 */ /* 0x000fca0000000000 */
[----:B------:R-:W-:-:S07]  /*3040*/  LEA R95, R153, R90, 0x1 ;  /* 0x0000005a995f7211 */ /* 0x000fce00078e08ff */
[----:B------:R-:W-:Y:S05]  /*3050*/  @!P4 BRA `(.L_x_52) ;  /* 0x000000000034c947 */ /* 0x000fea0003800000 */
[----:B------:R-:W-:Y:S04]  /*3060*/  BSSY B0, `(.L_x_53) ;  /* 0x0000009000007945 */ /* 0x000fe80003800000 */
[----:B------:R-:W-:Y:S05]  /*3070*/  @!P3 BRA `(.L_x_54) ;  /* 0x00000000001cb947 */ /* 0x000fea0003800000 */
[----:B------:R-:W-:-:S13]  /*3080*/  ISETP.NE.AND P4, PT, R157, 0x3, PT ;  /* 0x000000039d00780c */ /* 0x000fda0003f85270 */
[----:B------:R-:W-:Y:S05]  /*3090*/  @!P4 BRA `(.L_x_55) ;  /* 0x000000000004c947 */ /* 0x000fea0003800000 */
[----:B------:R-:W-:Y:S01]  /*30a0*/  BPT.TRAP 0x1 ;  /* 0x000000040000795c */ /* 0x000fe20000300000 */
.L_x_55:
[----:B------:R-:W-:-:S04]  /*30b0*/  ULEA UR4, UR36, UR53, 0x3 ;  /* 0x0000003524047291 */ /* 0x000fc8000f8e183f */
[----:B------:R-:W-:-:S04]  /*30c0*/  UIADD3 UR4, UR4, 0x60, URZ ;  /* 0x0000006004047890 */ /* 0x000fc8000fffe03f */
[----:B------:R-:W-:-:S09]  /*30d0*/  UPRMT UR4, UR52, 0x654, UR4 ;  /* 0x0000065434047896 */ /* 0x000fd20008000004 */
[----:B------:R-:W-:Y:S03]  /*30e0*/  SYNCS.ARRIVE.TRANS64.RED.A1T0 RZ, [UR4], RZ ;  /* 0x000000ffffff79a7 */ /* 0x000fe60008100404 */
.L_x_54:
[----:B------:R-:W-:Y:S05]  /*30f0*/  BSYNC B0 ;  /* 0x0000000000007941 */ /* 0x000fea0003800000 */
.L_x_53:
[----:B------:R-:W-:-:S04]  /*3100*/  UIADD3 UR36, UR36, 0x1, URZ ;  /* 0x0000000124247890 */ /* 0x000fc8000fffe03f */
[----:B------:R-:W-:-:S04]  /*3110*/  UISETP.NE.AND UP0, UPT, UR36, 0x4, UPT ;  /* 0x000000042400788c */ /* 0x000fc8000bf05270 */
[----:B------:R-:W-:-:S12]  /*3120*/  USEL UR36, UR36, URZ, UP0 ;  /* 0x0000003f24247287 */ /* 0x000fd80008000000 */
.L_x_52:
[----:B------:R-:W-:Y:S04]  /*3130*/  BSSY B0, `(.L_x_56) ;  /* 0x0000032000007945 */ /* 0x000fe80003800000 */
[----:B------:R-:W-:Y:S05]  /*3140*/  @!P3 BRA `(.L_x_57) ;  /* 0x0000000000c0b947 */ /* 0x000fea0003800000 */
[----:B------:R-:W-:-:S13]  /*3150*/  ISETP.NE.AND P4, PT, R157, 0x3, PT ;  /* 0x000000039d00780c */ /* 0x000fda0003f85270 */
[----:B------:R-:W-:Y:S05]  /*3160*/  @!P4 BRA `(.L_x_58) ;  /* 0x000000000004c947 */ /* 0x000fea0003800000 */
[----:B------:R-:W-:Y:S01]  /*3170*/  BPT.TRAP 0x1 ;  /* 0x000000040000795c */ /* 0x000fe20000300000 */
.L_x_58:
[----:B-1----:R-:W-:Y:S01]  /*3180*/  LEA R4, R3, UR53, 0x3 ;  /* 0x0000003503047c11 */ /* 0x002fe2000f8e18ff */
[----:B------:R-:W-:Y:S01]  /*3190*/  BSSY B1, `(.L_x_59) ;  /* 0x0000004000017945 */ /* 0x000fe20003800000 */
[----:B------:R-:W-:-:S04]  /*31a0*/  SHF.L.U32 R5, RZ, 0x1f, RZ ;  /* 0x0000001fff057819 */ /* 0x000fc800000006ff */
[----:B------:R-:W1:Y:S02]  /*31b0*/  SYNCS.PHASECHK.TRANS64.TRYWAIT P4, [R4+URZ+0x40], R5 ;  /* 0x00004005040075a7 */ /* 0x000e64000808017f */
[----:B-1----:R-:W-:Y:S05]  /*31c0*/  @!P4 BRA `(.L_x_60) ;  /* 0x000000680084c947 */ /* 0x002fea0003800000 */
.L_x_234:
[----:B------:R-:W-:Y:S05]  /*31d0*/  BSYNC B1 ;  /* 0x0000000000017941 */ /* 0x000fea0003800000 */
.L_x_59:
[----:B------:R-:W-:Y:S05]  /*31e0*/  @P2 BRA `(.L_x_61) ;  /* 0x0000000000942947 */ /* 0x000fea0003800000 */
[----:B------:R-:W-:Y:S01]  /*31f0*/  IMAD R12, R3, 0x2000, R90 ;  /* 0x00002000030c7824 */ /* 0x000fe200078e025a */
[----:B------:R-:W-:Y:S05]  /*3200*/  WARPSYNC.ALL ;  /* 0x0000000000007948 */ /* 0x000fea0003800000 */
[----:B------:R-:W-:Y:S01]  /*3210*/  IMAD R8, R153, 0x2, R12 ;  /* 0x0000000299087824 */ /* 0x000fe200078e020c */
[----:B-1----:R-:W1:Y:S05]  /*3220*/  LDSM.16.M88.4 R4, [R12] ;  /* 0x000000000c04783b */ /* 0x002e6a0000000200 */
[----:B------:R-:W2:Y:S01]  /*3230*/  LDSM.16.M88.4 R8, [R8] ;  /* 0x000000000808783b */ /* 0x000ea20000000200 */
[----:B-1----:R-:W-:Y:S01]  /*3240*/  IMAD.U32 R14, R4, 0x10000, RZ ;  /* 0x00010000040e7824 */ /* 0x002fe200078e00ff */
[C---:B------:R-:W-:Y:S01]  /*3250*/  LOP3.LUT R92, R5.reuse, 0xffff0000, RZ, 0xc0, !PT ;  /* 0xffff0000055c7812 */ /* 0x040fe200078ec0ff */
[----:B------:R-:W-:Y:S01]  /*3260*/  IMAD.U32 R94, R6, 0x10000, RZ ;  /* 0x00010000065e7824 */ /* 0x000fe200078e00ff */
[----:B------:R-:W-:Y:S01]  /*3270*/  LOP3.LUT R4, R4, 0xffff0000, RZ, 0xc0, !PT ;  /* 0xffff000004047812 */ /* 0x000fe200078ec0ff */
[----:B------:R-:W-:Y:S01]  /*3280*/  IMAD.U32 R20, R5, 0x10000, RZ ;  /* 0x0001000005147824 */ /* 0x000fe200078e00ff */
[C---:B--2---:R-:W-:Y:S01]  /*3290*/  LOP3.LUT R102, R8.reuse, 0xffff0000, RZ, 0xc0, !PT ;  /* 0xffff000008667812 */ /* 0x044fe200078ec0ff */
[----:B------:R-:W-:Y:S01]  /*32a0*/  IMAD.U32 R100, R8, 0x10000, RZ ;  /* 0x0001000008647824 */ /* 0x000fe200078e00ff */
[----:B------:R-:W-:Y:S01]  /*32b0*/  LOP3.LUT R160, R9, 0xffff0000, RZ, 0xc0, !PT ;  /* 0xffff000009a07812 */ /* 0x000fe200078ec0ff */
[----:B------:R-:W-:Y:S01]  /*32c0*/  IMAD.U32 R162, R10, 0x10000, RZ ;  /* 0x000100000aa27824 */ /* 0x000fe200078e00ff */
[----:B------:R-:W-:Y:S01]  /*32d0*/  LOP3.LUT R6, R6, 0xffff0000, RZ, 0xc0, !PT ;  /* 0xffff000006067812 */ /* 0x000fe200078ec0ff */
[C---:B------:R-:W-:Y:S01]  /*32e0*/  IMAD.U32 R98, R7.reuse, 0x10000, RZ ;  /* 0x0001000007627824 */ /* 0x040fe200078e00ff */
[----:B------:R-:W-:Y:S01]  /*32f0*/  LOP3.LUT R156, R7, 0xffff0000, RZ, 0xc0, !PT ;  /* 0xffff0000079c7812 */ /* 0x000fe200078ec0ff */
[----:B------:R-:W-:Y:S01]  /*3300*/  IMAD.U32 R164, R11, 0x10000, RZ ;  /* 0x000100000ba47824 */ /* 0x000fe200078e00ff */
[----:B------:R-:W-:Y:S01]  /*3310*/  SHF.L.U32 R8, R9, 0x10, RZ ;  /* 0x0000001009087819 */ /* 0x000fe200000006ff */
[C---:B------:R-:W-:Y:S01]  /*3320*/  FMUL R13, R155.reuse, R14 ;  /* 0x0000000e9b0d7220 */ /* 0x040fe20000400000 */
[----:B------:R-:W-:Y:S01]  /*3330*/  LOP3.LUT R10, R10, 0xffff0000, RZ, 0xc0, !PT ;  /* 0xffff00000a0a7812 */ /* 0x000fe200078ec0ff */
[----:B------:R-:W-:Y:S01]  /*3340*/  FMUL R21, R155, R94 ;  /* 0x0000005e9b157220 */ /* 0x000fe20000400000 */
[----:B------:R-:W-:Y:S01]  /*3350*/  LOP3.LUT R166, R11, 0xffff0000, RZ, 0xc0, !PT ;  /* 0xffff00000ba67812 */ /* 0x000fe200078ec0ff */
[C---:B------:R-:W-:Y:S01]  /*3360*/  FMUL R15, R155.reuse, R20 ;  /* 0x000000149b0f7220 */ /* 0x040fe20000400000 */
        /* <DEDUP_REMOVED lines=12> */
[----:B------:R-:W-:-:S07]  /*3430*/  FMUL R162, R155, R166 ;  /* 0x000000a69ba27220 */ /* 0x000fce0000400000 */
.L_x_61:
[----:B------:R-:W-:-:S07]  /*3440*/  VIADD R3, R3, 0x1 ;  /* 0x0000000103037836 */ /* 0x000fce0000000000 */
.L_x_57:
[----:B------:R-:W-:Y:S05]  /*3450*/  BSYNC B0 ;  /* 0x0000000000007941 */ /* 0x000fea0003800000 */
.L_x_56:
[C---:B-1----:R-:W-:Y:S01]  /*3460*/  FFMA R5, R154.reuse, R26, R15 ;  /* 0x0000001a9a057223 */ /* 0x042fe2000000000f */
[C---:B------:R-:W-:Y:S01]  /*3470*/  FFMA R6, R154.reuse, R27, R14 ;  /* 0x0000001b9a067223 */ /* 0x040fe2000000000e */
        /* <DEDUP_REMOVED lines=14> */
[----:B------:R-:W-:Y:S01]  /*3560*/  F2FP.BF16.F32.PACK_AB R5, R6, R5 ;  /* 0x000000050605723e */ /* 0x000fe200000010ff */
[----:B------:R-:W-:Y:S05]  /*3570*/  WARPSYNC.ALL ;  /* 0x0000000000007948 */ /* 0x000fea0003800000 */
[----:B------:R-:W-:Y:S01]  /*3580*/  F2FP.BF16.F32.PACK_AB R4, R25, R4 ;  /* 0x000000041904723e */ /* 0x000fe200000010ff */
[----:B------:R-:W-:Y:S01]  /*3590*/  BSSY B0, `(.L_x_62) ;  /* 0x000001a000007945 */ /* 0x000fe20003800000 */
[----:B------:R-:W-:-:S02]  /*35a0*/  F2FP.BF16.F32.PACK_AB R6, R29, R28 ;  /* 0x0000001c1d06723e */ /* 0x000fc400000010ff */
[----:B------:R-:W-:Y:S02]  /*35b0*/  F2FP.BF16.F32.PACK_AB R7, R8, R7 ;  /* 0x000000070807723e */ /* 0x000fe400000010ff */
[----:B------:R-:W-:Y:S02]  /*35c0*/  F2FP.BF16.F32.PACK_AB R9, R10, R9 ;  /* 0x000000090a09723e */ /* 0x000fe400000010ff */
[----:B------:R-:W-:Y:S01]  /*35d0*/  F2FP.BF16.F32.PACK_AB R8, R33, R32 ;  /* 0x000000202108723e */ /* 0x000fe200000010ff */
[----:B------:R1:W-:Y:S01]  /*35e0*/  STSM.16.M88.4 [R88+0x2200], R4 ;  /* 0x0022000458007844 */ /* 0x0003e20000000200 */
[----:B------:R-:W-:Y:S02]  /*35f0*/  F2FP.BF16.F32.PACK_AB R10, R37, R36 ;  /* 0x00000024250a723e */ /* 0x000fe400000010ff */
        /* <DEDUP_REMOVED lines=12> */
[----:B------:R-:W-:Y:S02]  /*36c0*/  UIADD3 UR4, UR53, 0x2200, URZ ;  /* 0x0000220035047890 */ /* 0x000fe4000fffe03f */
[----:B------:R-:W-:Y:S01]  /*36d0*/  UIADD3.X UR9, URZ, UR55, URZ, UP0, !UPT ;  /* 0x000000373f097290 */ /* 0x000fe200087fe43f */
[----:B------:R-:W-:Y:S01]  /*36e0*/  UMOV UR5, UR45 ;  /* 0x0000002d00057c82 */ /* 0x000fe20008000000 */
[----:B------:R-:W-:-:S07]  /*36f0*/  UMOV UR7, UR47 ;  /* 0x0000002f00077c82 */ /* 0x000fce0008000000 */
[----:B------:R2:W-:Y:S01]  /*3700*/  UTMASTG.3D [UR4], [UR8] ;  /* 0x00000004080073b5 */ /* 0x0005e20008010000 */
[----:B------:R0:W-:Y:S01]  /*3710*/  UTMACMDFLUSH ;  /* 0x00000000000079b7 */ /* 0x0001e20000000000 */
[----:B--2---:R-:W-:-:S04]  /*3720*/  DEPBAR.LE SB0, 0x1 ;  /* 0x000080400000791a */ /* 0x004fc80000000000 */
.L_x_63:
[----:B------:R-:W-:Y:S05]  /*3730*/  BSYNC B0 ;  /* 0x0000000000007941 */ /* 0x000fea0003800000 */
.L_x_62:
[----:B------:R-:W-:Y:S01]  /*3740*/  VIADD R24, R88, 0x2200 ;  /* 0x0000220058187836 */ /* 0x000fe20000000000 */
[----:B------:R-:W-:Y:S03]  /*3750*/  BAR.SYNC.DEFER_BLOCKING 0x1, 0x100 ;  /* 0x0044000000007b1d */ /* 0x000fe60000010000 */
[----:B------:R-:W-:-:S03]  /*3760*/  IMAD R24, R153, 0x2, R24 ;  /* 0x0000000299187824 */ /* 0x000fc600078e0218 */
[----:B------:R-:W-:Y:S04]  /*3770*/  BSSY B0, `(.L_x_64) ;  /* 0x0000009000007945 */ /* 0x000fe80003800000 */
[----:B------:R-:W-:Y:S05]  /*3780*/  @!P3 BRA `(.L_x_65) ;  /* 0x00000000001cb947 */ /* 0x000fea0003800000 */
[----:B------:R-:W-:-:S13]  /*3790*/  ISETP.NE.AND P4, PT, R157, 0x3, PT ;  /* 0x000000039d00780c */ /* 0x000fda0003f85270 */
[----:B------:R-:W-:Y:S05]  /*37a0*/  @!P4 BRA `(.L_x_66) ;  /* 0x000000000004c947 */ /* 0x000fea0003800000 */
[----:B------:R-:W-:Y:S01]  /*37b0*/  BPT.TRAP 0x1 ;  /* 0x000000040000795c */ /* 0x000fe20000300000 */
.L_x_66:
[----:B------:R-:W-:-:S04]  /*37c0*/  ULEA UR4, UR36, UR53, 0x3 ;  /* 0x0000003524047291 */ /* 0x000fc8000f8e183f */
[----:B------:R-:W-:-:S04]  /*37d0*/  UIADD3 UR4, UR4, 0x60, URZ ;  /* 0x0000006004047890 */ /* 0x000fc8000fffe03f */
[----:B------:R-:W-:-:S09]  /*37e0*/  UPRMT UR4, UR52, 0x654, UR4 ;  /* 0x0000065434047896 */ /* 0x000fd20008000004 */
[----:B------:R-:W-:Y:S03]  /*37f0*/  SYNCS.ARRIVE.TRANS64.RED.A1T0 RZ, [UR4], RZ ;  /* 0x000000ffffff79a7 */ /* 0x000fe60008100404 */
.L_x_65:
[----:B------:R-:W-:Y:S05]  /*3800*/  BSYNC B0 ;  /* 0x0000000000007941 */ /* 0x000fea0003800000 */
.L_x_64:
[----:B------:R-:W-:Y:S01]  /*3810*/  UIADD3 UR36, UR36, 0x1, URZ ;  /* 0x0000000124247890 */ /* 0x000fe2000fffe03f */
[----:B------:R-:W-:Y:S01]  /*3820*/  BSSY B0, `(.L_x_67) ;  /* 0x0000038000007945 */ /* 0x000fe20003800000 */
[----:B------:R-:W-:Y:S02]  /*3830*/  IMAD.MOV.U32 R25, RZ, RZ, RZ ;  /* 0x000000ffff197224 */ /* 0x000fe400078e00ff */
[----:B------:R-:W-:-:S04]  /*3840*/  UISETP.NE.AND UP0, UPT, UR36, 0x4, UPT ;  /* 0x000000042400788c */ /* 0x000fc8000bf05270 */
[----:B------:R-:W-:Y:S01]  /*3850*/  USEL UR36, UR36, URZ, UP0 ;  /* 0x0000003f24247287 */ /* 0x000fe20008000000 */
[----:B------:R-:W-:Y:S11]  /*3860*/  @!P3 BRA `(.L_x_68) ;  /* 0x0000000000ccb947 */ /* 0x000ff60003800000 */
[----:B------:R-:W-:-:S13]  /*3870*/  ISETP.NE.AND P4, PT, R157, 0x3, PT ;  /* 0x000000039d00780c */ /* 0x000fda0003f85270 */
[----:B------:R-:W-:Y:S05]  /*3880*/  @!P4 BRA `(.L_x_69) ;  /* 0x000000000004c947 */ /* 0x000fea0003800000 */
[----:B------:R-:W-:Y:S01]  /*3890*/  BPT.TRAP 0x1 ;  /* 0x000000040000795c */ /* 0x000fe20000300000 */
.L_x_69:
[C---:B-1----:R-:W-:Y:S01]  /*38a0*/  LEA R4, R3.reuse, UR53, 0x3 ;  /* 0x0000003503047c11 */ /* 0x042fe2000f8e18ff */
[----:B------:R-:W-:Y:S01]  /*38b0*/  VIADD R27, R3, 0x1 ;  /* 0x00000001031b7836 */ /* 0x000fe20000000000 */
[----:B------:R-:W-:Y:S01]  /*38c0*/  SHF.L.U32 R5, RZ, 0x1f, RZ ;  /* 0x0000001fff057819 */ /* 0x000fe200000006ff */
[----:B------:R-:W-:Y:S03]  /*38d0*/  BSSY B1, `(.L_x_70) ;  /* 0x0000004000017945 */ /* 0x000fe60003800000 */
[----:B------:R-:W1:Y:S01]  /*38e0*/  SYNCS.PHASECHK.TRANS64.TRYWAIT P5, [R4+URZ+0x40], R5 ;  /* 0x00004005040075a7 */ /* 0x000e6200080a017f */
[----:B------:R-:W-:Y:S01]  /*38f0*/  ISETP.NE.AND P4, PT, R27, 0x4, PT ;  /* 0x000000041b00780c */ /* 0x000fe20003f85270 */
[----:B-1----:R-:W-:-:S12]  /*3900*/  @!P5 BRA `(.L_x_71) ;  /* 0x0000006000c8d947 */ /* 0x002fd80003800000 */
.L_x_235:
[----:B------:R-:W-:Y:S05]  /*3910*/  BSYNC B1 ;  /* 0x0000000000017941 */ /* 0x000fea0003800000 */
.L_x_70:
[----:B------:R-:W-:Y:S05]  /*3920*/  @P2 BRA `(.L_x_72) ;  /* 0x0000000000942947 */ /* 0x000fea0003800000 */
[----:B------:R-:W-:Y:S01]  /*3930*/  LEA R30, R3, R90, 0xd ;  /* 0x0000005a031e7211 */ /* 0x000fe200078e68ff */
[----:B------:R-:W-:Y:S05]  /*3940*/  WARPSYNC.ALL ;  /* 0x0000000000007948 */ /* 0x000fea0003800000 */
[----:B-1----:R-:W-:Y:S01]  /*3950*/  IMAD R5, R153, 0x2, R30 ;  /* 0x0000000299057824 */ /* 0x002fe200078e021e */
[----:B------:R-:W1:Y:S05]  /*3960*/  LDSM.16.M88.4 R8, [R30] ;  /* 0x000000001e08783b */ /* 0x000e6a0000000200 */
[----:B------:R-:W2:Y:S01]  /*3970*/  LDSM.16.M88.4 R4, [R5] ;  /* 0x000000000504783b */ /* 0x000ea20000000200 */
[C---:B-1----:R-:W-:Y:S01]  /*3980*/  IMAD.U32 R12, R8.reuse, 0x10000, RZ ;  /* 0x00010000080c7824 */ /* 0x042fe200078e00ff */
[C---:B------:R-:W-:Y:S01]  /*3990*/  LOP3.LUT R20, R9.reuse, 0xffff0000, RZ, 0xc0, !PT ;  /* 0xffff000009147812 */ /* 0x040fe200078ec0ff */
[----:B------:R-:W-:Y:S01]  /*39a0*/  IMAD.U32 R14, R9, 0x10000, RZ ;  /* 0x00010000090e7824 */ /* 0x000fe200078e00ff */
[----:B------:R-:W-:Y:S01]  /*39b0*/  LOP3.LUT R8, R8, 0xffff0000, RZ, 0xc0, !PT ;  /* 0xffff000008087812 */ /* 0x000fe200078ec0ff */
[----:B------:R-:W-:Y:S01]  /*39c0*/  IMAD.U32 R26, R10, 0x10000, RZ ;  /* 0x000100000a1a7824 */ /* 0x000fe200078e00ff */
[----:B--2---:R-:W-:Y:S01]  /*39d0*/  SHF.L.U32 R34, R6, 0x10, RZ ;  /* 0x0000001006227819 */ /* 0x004fe200000006ff */
[----:B------:R-:W-:Y:S01]  /*39e0*/  IMAD.U32 R30, R4, 0x10000, RZ ;  /* 0x00010000041e7824 */ /* 0x000fe200078e00ff */
[----:B------:R-:W-:Y:S01]  /*39f0*/  LOP3.LUT R10, R10, 0xffff0000, RZ, 0xc0, !PT ;  /* 0xffff00000a0a7812 */ /* 0x000fe200078ec0ff */
[C---:B------:R-:W-:Y:S01]  /*3a00*/  IMAD.U32 R28, R11.reuse, 0x10000, RZ ;  /* 0x000100000b1c7824 */ /* 0x040fe200078e00ff */
[----:B------:R-:W-:Y:S01]  /*3a10*/  LOP3.LUT R156, R11, 0xffff0000, RZ, 0xc0, !PT ;  /* 0xffff00000b9c7812 */ /* 0x000fe200078ec0ff */
[----:B------:R-:W-:Y:S01]  /*3a20*/  IMAD.U32 R32, R5, 0x10000, RZ ;  /* 0x0001000005207824 */ /* 0x000fe200078e00ff */
[----:B------:R-:W-:Y:S01]  /*3a30*/  LOP3.LUT R4, R4, 0xffff0000, RZ, 0xc0, !PT ;  /* 0xffff000004047812 */ /* 0x000fe200078ec0ff */
[----:B------:R-:W-:Y:S01]  /*3a40*/  IMAD.U32 R36, R7, 0x10000, RZ ;  /* 0x0001000007247824 */ /* 0x000fe200078e00ff */
[----:B------:R-:W-:Y:S01]  /*3a50*/  LOP3.LUT R94, R5, 0xffff0000, RZ, 0xc0, !PT ;  /* 0xffff0000055e7812 */ /* 0x000fe200078ec0ff */
        /* <DEDUP_REMOVED lines=18> */
.L_x_72:
[----:B------:R-:W-:Y:S02]  /*3b80*/  SEL R25, RZ, 0x1, P4 ;  /* 0x00000001ff197807 */ /* 0x000fe40002000000 */
[----:B------:R-:W-:-:S07]  /*3b90*/  SEL R3, R27, RZ, P4 ;  /* 0x000000ff1b037207 */ /* 0x000fce0002000000 */
.L_x_68:
[----:B------:R-:W-:Y:S05]  /*3ba0*/  BSYNC B0 ;  /* 0x0000000000007941 */ /* 0x000fea0003800000 */
.L_x_67:
        /* <DEDUP_REMOVED lines=45> */
.L_x_74:
[----:B------:R-:W-:Y:S05]  /*3e80*/  BSYNC B0 ;  /* 0x0000000000007941 */ /* 0x000fea0003800000 */
.L_x_73:
        /* <DEDUP_REMOVED lines=8> */
.L_x_77:
[----:B------:R-:W-:-:S04]  /*3f10*/  ULEA UR4, UR36, UR53, 0x3 ;  /* 0x0000003524047291 */ /* 0x000fc8000f8e183f */
[----:B------:R-:W-:-:S04]  /*3f20*/  UIADD3 UR4, UR4, 0x60, URZ ;  /* 0x0000006004047890 */ /* 0x000fc8000fffe03f */
[----:B------:R-:W-:-:S09]  /*3f30*/  UPRMT UR4, UR52, 0x654, UR4 ;  /* 0x0000065434047896 */ /* 0x000fd20008000004 */
[----:B------:R-:W-:Y:S03]  /*3f40*/  SYNCS.ARRIVE.TRANS64.RED.A1T0 RZ, [UR4], RZ ;  /* 0x000000ffffff79a7 */ /* 0x000fe60008100404 */
.L_x_76:
[----:B------:R-:W-:Y:S05]  /*3f50*/  BSYNC B0 ;  /* 0x0000000000007941 */ /* 0x000fea0003800000 */
.L_x_75:
[----:B------:R-:W-:Y:S01]  /*3f60*/  UIADD3 UR4, UR36, 0x1, URZ ;  /* 0x0000000124047890 */ /* 0x000fe2000fffe03f */
[----:B------:R-:W-:Y:S03]  /*3f70*/  BSSY B0, `(.L_x_78) ;  /* 0x0000038000007945 */ /* 0x000fe60003800000 */
[----:B------:R-:W-:-:S04]  /*3f80*/  UISETP.NE.AND UP0, UPT, UR4, 0x4, UPT ;  /* 0x000000040400788c */ /* 0x000fc8000bf05270 */
[----:B------:R-:W-:Y:S01]  /*3f90*/  USEL UR8, UR4, URZ, UP0 ;  /* 0x0000003f04087287 */ /* 0x000fe20008000000 */
[----:B------:R-:W-:Y:S11]  /*3fa0*/  @!P3 BRA `(.L_x_79) ;  /* 0x0000000000d0b947 */ /* 0x000ff60003800000 */
[----:B------:R-:W-:-:S13]  /*3fb0*/  ISETP.NE.AND P4, PT, R157, 0x3, PT ;  /* 0x000000039d00780c */ /* 0x000fda0003f85270 */
[----:B------:R-:W-:Y:S05]  /*3fc0*/  @!P4 BRA `(.L_x_80) ;  /* 0x000000000004c947 */ /* 0x000fea0003800000 */
[----:B------:R-:W-:Y:S01]  /*3fd0*/  BPT.TRAP 0x1 ;  /* 0x000000040000795c */ /* 0x000fe20000300000 */
.L_x_80:
[C---:B-1----:R-:W-:Y:S01]  /*3fe0*/  LEA R5, R3.reuse, UR53, 0x3 ;  /* 0x0000003503057c11 */ /* 0x042fe2000f8e18ff */
[----:B------:R-:W-:Y:S01]  /*3ff0*/  VIADD R27, R3, 0x1 ;  /* 0x00000001031b7836 */ /* 0x000fe20000000000 */
[----:B------:R-:W-:Y:S01]  /*4000*/  SHF.L.U32 R4, R25, 0x1f, RZ ;  /* 0x0000001f19047819 */ /* 0x000fe200000006ff */
[----:B------:R-:W-:Y:S03]  /*4010*/  BSSY B1, `(.L_x_81) ;  /* 0x0000005000017945 */ /* 0x000fe60003800000 */
[----:B------:R-:W1:Y:S01]  /*4020*/  SYNCS.PHASECHK.TRANS64.TRYWAIT P5, [R5+URZ+0x40], R4 ;  /* 0x00004004050075a7 */ /* 0x000e6200080a017f */
[----:B------:R-:W-:-:S04]  /*4030*/  ISETP.NE.AND P4, PT, R27, 0x4, PT ;  /* 0x000000041b00780c */ /* 0x000fc80003f85270 */
[----:B------:R-:W-:Y:S01]  /*4040*/  SEL R98, RZ, 0x1, P4 ;  /* 0x00000001ff627807 */ /* 0x000fe20002000000 */
[----:B-1----:R-:W-:Y:S08]  /*4050*/  @!P5 BRA `(.L_x_82) ;  /* 0x0000005c0008d947 */ /* 0x002ff00003800000 */
.L_x_236:
[----:B------:R-:W-:Y:S05]  /*4060*/  BSYNC B1 ;  /* 0x0000000000017941 */ /* 0x000fea0003800000 */
.L_x_81:
[----:B------:R-:W-:Y:S05]  /*4070*/  @P2 BRA `(.L_x_83) ;  /* 0x0000000000942947 */ /* 0x000fea0003800000 */
[----:B------:R-:W-:Y:S01]  /*4080*/  IMAD R32, R3, 0x2000, R90 ;  /* 0x0000200003207824 */ /* 0x000fe200078e025a */
[----:B------:R-:W-:Y:S05]  /*4090*/  WARPSYNC.ALL ;  /* 0x0000000000007948 */ /* 0x000fea0003800000 */
[----:B-1----:R-:W-:Y:S01]  /*40a0*/  IMAD R5, R153, 0x2, R32 ;  /* 0x0000000299057824 */ /* 0x002fe200078e0220 */
[----:B------:R-:W1:Y:S05]  /*40b0*/  LDSM.16.M88.4 R8, [R32] ;  /* 0x000000002008783b */ /* 0x000e6a0000000200 */
[----:B------:R-:W2:Y:S01]  /*40c0*/  LDSM.16.M88.4 R4, [R5] ;  /* 0x000000000504783b */ /* 0x000ea20000000200 */
[C---:B-1----:R-:W-:Y:S01]  /*40d0*/  SHF.L.U32 R14, R9.reuse, 0x10, RZ ;  /* 0x00000010090e7819 */ /* 0x042fe200000006ff */
[----:B------:R-:W-:Y:S01]  /*40e0*/  IMAD.U32 R12, R8, 0x10000, RZ ;  /* 0x00010000080c7824 */ /* 0x000fe200078e00ff */
[----:B------:R-:W-:Y:S01]  /*40f0*/  LOP3.LUT R20, R9, 0xffff0000, RZ, 0xc0, !PT ;  /* 0xffff000009147812 */ /* 0x000fe200078ec0ff */
[----:B------:R-:W-:Y:S01]  /*4100*/  IMAD.U32 R28, R10, 0x10000, RZ ;  /* 0x000100000a1c7824 */ /* 0x000fe200078e00ff */
[----:B------:R-:W-:Y:S01]  /*4110*/  LOP3.LUT R8, R8, 0xffff0000, RZ, 0xc0, !PT ;  /* 0xffff000008087812 */ /* 0x000fe200078ec0ff */
[----:B--2---:R-:W-:Y:S01]  /*4120*/  IMAD.U32 R32, R4, 0x10000, RZ ;  /* 0x0001000004207824 */ /* 0x004fe200078e00ff */
[----:B------:R-:W-:Y:S01]  /*4130*/  LOP3.LUT R10, R10, 0xffff0000, RZ, 0xc0, !PT ;  /* 0xffff00000a0a7812 */ /* 0x000fe200078ec0ff */
[----:B------:R-:W-:Y:S01]  /*4140*/  IMAD.U32 R36, R6, 0x10000, RZ ;  /* 0x0001000006247824 */ /* 0x000fe200078e00ff */
[C---:B------:R-:W-:Y:S01]  /*4150*/  LOP3.LUT R156, R11.reuse, 0xffff0000, RZ, 0xc0, !PT ;  /* 0xffff00000b9c7812 */ /* 0x040fe200078ec0ff */
[----:B------:R-:W-:Y:S01]  /*4160*/  IMAD.U32 R30, R11, 0x10000, RZ ;  /* 0x000100000b1e7824 */ /* 0x000fe200078e00ff */
[----:B------:R-:W-:Y:S01]  /*4170*/  LOP3.LUT R4, R4, 0xffff0000, RZ, 0xc0, !PT ;  /* 0xffff000004047812 */ /* 0x000fe200078ec0ff */
[C---:B------:R-:W-:Y:S01]  /*4180*/  IMAD.U32 R34, R5.reuse, 0x10000, RZ ;  /* 0x0001000005227824 */ /* 0x040fe200078e00ff */
[----:B------:R-:W-:Y:S01]  /*4190*/  LOP3.LUT R94, R5, 0xffff0000, RZ, 0xc0, !PT ;  /* 0xffff0000055e7812 */ /* 0x000fe200078ec0ff */
[----:B------:R-:W-:Y:S01]  /*41a0*/  IMAD.U32 R38, R7, 0x10000, RZ ;  /* 0x0001000007267824 */ /* 0x000fe200078e00ff */
        /* <DEDUP_REMOVED lines=18> */
.L_x_83:
[----:B------:R-:W-:Y:S02]  /*42d0*/  LOP3.LUT R25, R25, R98, RZ, 0x3c, !PT ;  /* 0x0000006219197212 */ /* 0x000fe400078e3cff */
[----:B------:R-:W-:-:S07]  /*42e0*/  SEL R3, R27, RZ, P4 ;  /* 0x000000ff1b037207 */ /* 0x000fce0002000000 */
.L_x_79:
[----:B------:R-:W-:Y:S05]  /*42f0*/  BSYNC B0 ;  /* 0x0000000000007941 */ /* 0x000fea0003800000 */
.L_x_78:
        /* <DEDUP_REMOVED lines=39> */
[----:B------:R-:W-:Y:S02]  /*4570*/  UIADD3 UR4, UR53, 0x6200, URZ ;  /* 0x0000620035047890 */ /* 0x000fe4000fffe03f */
[----:B------:R-:W-:Y:S01]  /*4580*/  UIADD3.X UR11, URZ, UR55, URZ, UP0, !UPT ;  /* 0x000000373f0b7290 */ /* 0x000fe200087fe43f */
[----:B------:R-:W-:-:S08]  /*4590*/  UMOV UR7, UR47 ;  /* 0x0000002f00077c82 */ /* 0x000fd00008000000 */
[----:B------:R2:W-:Y:S01]  /*45a0*/  UTMASTG.3D [UR4], [UR10] ;  /* 0x000000040a0073b5 */ /* 0x0005e20008010000 */
[----:B------:R0:W-:Y:S01]  /*45b0*/  UTMACMDFLUSH ;  /* 0x00000000000079b7 */ /* 0x0001e20000000000 */
[----:B--2---:R-:W-:-:S04]  /*45c0*/  DEPBAR.LE SB0, 0x1 ;  /* 0x000080400000791a */ /* 0x004fc80000000000 */
.L_x_85:
[----:B------:R-:W-:Y:S05]  /*45d0*/  BSYNC B0 ;  /* 0x0000000000007941 */ /* 0x000fea0003800000 */
.L_x_84:
[----:B-1----:R-:W-:Y:S01]  /*45e0*/  VIADD R4, R88, 0x6200 ;  /* 0x0000620058047836 */ /* 0x002fe20000000000 */
[----:B------:R-:W-:Y:S04]  /*45f0*/  BAR.SYNC.DEFER_BLOCKING 0x1, 0x100 ;  /* 0x0044000000007b1d */ /* 0x000fe80000010000 */
[----:B------:R-:W-:Y:S02]  /*4600*/  LEA R27, R153, R4, 0x1 ;  /* 0x00000004991b7211 */ /* 0x000fe400078e08ff */
[----:B------:R-:W-:Y:S04]  /*4610*/  BSSY B0, `(.L_x_86) ;  /* 0x0000009000007945 */ /* 0x000fe80003800000 */
[----:B------:R-:W-:Y:S05]  /*4620*/  @!P3 BRA `(.L_x_87) ;  /* 0x00000000001cb947 */ /* 0x000fea0003800000 */
[----:B------:R-:W-:-:S13]  /*4630*/  ISETP.NE.AND P4, PT, R157, 0x3, PT ;  /* 0x000000039d00780c */ /* 0x000fda0003f85270 */
[----:B------:R-:W-:Y:S05]  /*4640*/  @!P4 BRA `(.L_x_88) ;  /* 0x000000000004c947 */ /* 0x000fea0003800000 */
[----:B------:R-:W-:Y:S01]  /*4650*/  BPT.TRAP 0x1 ;  /* 0x000000040000795c */ /* 0x000fe20000300000 */
.L_x_88:
[----:B------:R-:W-:-:S04]  /*4660*/  ULEA UR4, UR8, UR53, 0x3 ;  /* 0x0000003508047291 */ /* 0x000fc8000f8e183f */
[----:B------:R-:W-:-:S04]  /*4670*/  UIADD3 UR4, UR4, 0x60, URZ ;  /* 0x0000006004047890 */ /* 0x000fc8000fffe03f */
[----:B------:R-:W-:-:S09]  /*4680*/  UPRMT UR4, UR52, 0x654, UR4 ;  /* 0x0000065434047896 */ /* 0x000fd20008000004 */
[----:B------:R-:W-:Y:S03]  /*4690*/  SYNCS.ARRIVE.TRANS64.RED.A1T0 RZ, [UR4], RZ ;  /* 0x000000ffffff79a7 */ /* 0x000fe60008100404 */
.L_x_87:
[----:B------:R-:W-:Y:S05]  /*46a0*/  BSYNC B0 ;  /* 0x0000000000007941 */ /* 0x000fea0003800000 */
.L_x_86:
        /* <DEDUP_REMOVED lines=8> */
.L_x_91:
[C---:B------:R-:W-:Y:S01]  /*4730*/  LEA R4, R3.reuse, UR53, 0x3 ;  /* 0x0000003503047c11 */ /* 0x040fe2000f8e18ff */
[----:B------:R-:W-:Y:S01]  /*4740*/  VIADD R29, R3, 0x1 ;  /* 0x00000001031d7836 */ /* 0x000fe20000000000 */
[----:B------:R-:W-:Y:S01]  /*4750*/  SHF.L.U32 R5, R25, 0x1f, RZ ;  /* 0x0000001f19057819 */ /* 0x000fe200000006ff */
[----:B------:R-:W-:Y:S03]  /*4760*/  BSSY B1, `(.L_x_92) ;  /* 0x0000005000017945 */ /* 0x000fe60003800000 */
[----:B------:R-:W1:Y:S01]  /*4770*/  SYNCS.PHASECHK.TRANS64.TRYWAIT P5, [R4+URZ+0x40], R5 ;  /* 0x00004005040075a7 */ /* 0x000e6200080a017f */
[----:B------:R-:W-:-:S04]  /*4780*/  ISETP.NE.AND P4, PT, R29, 0x4, PT ;  /* 0x000000041d00780c */ /* 0x000fc80003f85270 */
[----:B------:R-:W-:Y:S01]  /*4790*/  SEL R40, RZ, 0x1, P4 ;  /* 0x00000001ff287807 */ /* 0x000fe20002000000 */
[----:B-1----:R-:W-:Y:S08]  /*47a0*/  @!P5 BRA `(.L_x_93) ;  /* 0x000000540048d947 */ /* 0x002ff00003800000 */
.L_x_237:
[----:B------:R-:W-:Y:S05]  /*47b0*/  BSYNC B1 ;  /* 0x0000000000017941 */ /* 0x000fea0003800000 */
.L_x_92:
[----:B------:R-:W-:Y:S05]  /*47c0*/  @P2 BRA `(.L_x_94) ;  /* 0x0000000000942947 */ /* 0x000fea0003800000 */
[----:B------:R-:W-:Y:S01]  /*47d0*/  IMAD R32, R3, 0x2000, R90 ;  /* 0x0000200003207824 */ /* 0x000fe200078e025a */
        /* <DEDUP_REMOVED lines=36> */
.L_x_94:
[----:B------:R-:W-:Y:S02]  /*4a20*/  LOP3.LUT R25, R25, R40, RZ, 0x3c, !PT ;  /* 0x0000002819197212 */ /* 0x000fe400078e3cff */
[----:B------:R-:W-:-:S07]  /*4a30*/  SEL R3, R29, RZ, P4 ;  /* 0x000000ff1d037207 */ /* 0x000fce0002000000 */
.L_x_90:
[----:B------:R-:W-:Y:S05]  /*4a40*/  BSYNC B0 ;  /* 0x0000000000007941 */ /* 0x000fea0003800000 */
.L_x_89:
        /* <DEDUP_REMOVED lines=27> */
[----:B------:R1:W-:Y:S01]  /*4c00*/  STSM.16.M88.4 [R95], R8 ;  /* 0x000000085f007844 */ /* 0x0003e20000000200 */
        /* <DEDUP_REMOVED lines=17> */
.L_x_96:
[----:B------:R-:W-:Y:S05]  /*4d20*/  BSYNC B0 ;  /* 0x0000000000007941 */ /* 0x000fea0003800000 */
.L_x_95:
[----:B------:R-:W-:Y:S06]  /*4d30*/  BAR.SYNC.DEFER_BLOCKING 0x1, 0x100 ;  /* 0x0044000000007b1d */ /* 0x000fec0000010000 */
[----:B------:R-:W-:Y:S04]  /*4d40*/  BSSY B0, `(.L_x_97) ;  /* 0x0000009000007945 */ /* 0x000fe80003800000 */
[----:B------:R-:W-:Y:S05]  /*4d50*/  @!P3 BRA `(.L_x_98) ;  /* 0x00000000001cb947 */ /* 0x000fea0003800000 */
[----:B------:R-:W-:-:S13]  /*4d60*/  ISETP.NE.AND P4, PT, R157, 0x3, PT ;  /* 0x000000039d00780c */ /* 0x000fda0003f85270 */
[----:B------:R-:W-:Y:S05]  /*4d70*/  @!P4 BRA `(.L_x_99) ;  /* 0x000000000004c947 */ /* 0x000fea0003800000 */
[----:B------:R-:W-:Y:S01]  /*4d80*/  BPT.TRAP 0x1 ;  /* 0x000000040000795c */ /* 0x000fe20000300000 */
.L_x_99:
[----:B------:R-:W-:-:S04]  /*4d90*/  ULEA UR4, UR8, UR53, 0x3 ;  /* 0x0000003508047291 */ /* 0x000fc8000f8e183f */
[----:B------:R-:W-:-:S04]  /*4da0*/  UIADD3 UR4, UR4, 0x60, URZ ;  /* 0x0000006004047890 */ /* 0x000fc8000fffe03f */
[----:B------:R-:W-:-:S09]  /*4db0*/  UPRMT UR4, UR52, 0x654, UR4 ;  /* 0x0000065434047896 */ /* 0x000fd20008000004 */
[----:B------:R-:W-:Y:S03]  /*4dc0*/  SYNCS.ARRIVE.TRANS64.RED.A1T0 RZ, [UR4], RZ ;  /* 0x000000ffffff79a7 */ /* 0x000fe60008100404 */
.L_x_98:
[----:B------:R-:W-:Y:S05]  /*4dd0*/  BSYNC B0 ;  /* 0x0000000000007941 */ /* 0x000fea0003800000 */
.L_x_97:
        /* <DEDUP_REMOVED lines=8> */
.L_x_102:
        /* <DEDUP_REMOVED lines=8> */
.L_x_238:
[----:B------:R-:W-:Y:S05]  /*4ee0*/  BSYNC B1 ;  /* 0x0000000000017941 */ /* 0x000fea0003800000 */
.L_x_103:
[----:B------:R-:W-:Y:S05]  /*4ef0*/  @P2 BRA `(.L_x_105) ;  /* 0x0000000000942947 */ /* 0x000fea0003800000 */
[----:B------:R-:W-:Y:S01]  /*4f00*/  IMAD R12, R3, 0x2000, R90 ;  /* 0x00002000030c7824 */ /* 0x000fe200078e025a */
[----:B------:R-:W-:Y:S05]  /*4f10*/  WARPSYNC.ALL ;  /* 0x0000000000007948 */ /* 0x000fea0003800000 */
[----:B------:R-:W-:Y:S01]  /*4f20*/  IMAD R33, R153, 0x2, R12 ;  /* 0x0000000299217824 */ /* 0x000fe200078e020c */
[----:B-1----:R-:W1:Y:S05]  /*4f30*/  LDSM.16.M88.4 R4, [R12] ;  /* 0x000000000c04783b */ /* 0x002e6a0000000200 */
[----:B------:R-:W2:Y:S01]  /*4f40*/  LDSM.16.M88.4 R32, [R33] ;  /* 0x000000002120783b */ /* 0x000ea20000000200 */
[C---:B-1----:R-:W-:Y:S01]  /*4f50*/  IMAD.U32 R8, R4.reuse, 0x10000, RZ ;  /* 0x0001000004087824 */ /* 0x042fe200078e00ff */
[----:B------:R-:W-:Y:S01]  /*4f60*/  LOP3.LUT R4, R4, 0xffff0000, RZ, 0xc0, !PT ;  /* 0xffff000004047812 */ /* 0x000fe200078ec0ff */
[----:B------:R-:W-:Y:S01]  /*4f70*/  IMAD.U32 R20, R6, 0x10000, RZ ;  /* 0x0001000006147824 */ /* 0x000fe200078e00ff */
[----:B------:R-:W-:Y:S01]  /*4f80*/  SHF.L.U32 R10, R5, 0x10, RZ ;  /* 0x00000010050a7819 */ /* 0x000fe200000006ff */
[----:B------:R-:W-:Y:S01]  /*4f90*/  IMAD.U32 R28, R7, 0x10000, RZ ;  /* 0x00010000071c7824 */ /* 0x000fe200078e00ff */
[----:B------:R-:W-:Y:S01]  /*4fa0*/  LOP3.LUT R14, R5, 0xffff0000, RZ, 0xc0, !PT ;  /* 0xffff0000050e7812 */ /* 0x000fe200078ec0ff */
[----:B--2---:R-:W-:Y:S01]  /*4fb0*/  IMAD.U32 R30, R32, 0x10000, RZ ;  /* 0x00010000201e7824 */ /* 0x004fe200078e00ff */
[----:B------:R-:W-:Y:S01]  /*4fc0*/  LOP3.LUT R6, R6, 0xffff0000, RZ, 0xc0, !PT ;  /* 0xffff000006067812 */ /* 0x000fe200078ec0ff */
[----:B------:R-:W-:Y:S01]  /*4fd0*/  IMAD.U32 R38, R34, 0x10000, RZ ;  /* 0x0001000022267824 */ /* 0x000fe200078e00ff */
        /* <DEDUP_REMOVED lines=23> */
.L_x_105:
[----:B------:R-:W-:Y:S02]  /*5150*/  LOP3.LUT R25, R25, R42, RZ, 0x3c, !PT ;  /* 0x0000002a19197212 */ /* 0x000fe400078e3cff */
[----:B------:R-:W-:-:S07]  /*5160*/  SEL R3, R9, RZ, P4 ;  /* 0x000000ff09037207 */ /* 0x000fce0002000000 */
.L_x_101:
[----:B------:R-:W-:Y:S05]  /*5170*/  BSYNC B0 ;  /* 0x0000000000007941 */ /* 0x000fea0003800000 */
.L_x_100:
        /* <DEDUP_REMOVED lines=23> */
[----:B------:R-:W-:Y:S02]  /*52f0*/  F2FP.BF16.F32.PACK_AB R65, R67, R66 ;  /* 0x000000424341723e */ /* 0x000fe400000010ff */
[----:B------:R-:W-:Y:S01]  /*5300*/  F2FP.BF16.F32.PACK_AB R66, R69, R68 ;  /* 0x000000444542723e */ /* 0x000fe200000010ff */
[----:B------:R1:W-:Y:S01]  /*5310*/  STSM.16.M88.4 [R88+0x2200], R4 ;  /* 0x0022000458007844 */ /* 0x0003e20000000200 */
        /* <DEDUP_REMOVED lines=19> */
.L_x_107:
[----:B------:R-:W-:Y:S05]  /*5450*/  BSYNC B0 ;  /* 0x0000000000007941 */ /* 0x000fea0003800000 */
.L_x_106:
[----:B------:R-:W-:Y:S06]  /*5460*/  BAR.SYNC.DEFER_BLOCKING 0x1, 0x100 ;  /* 0x0044000000007b1d */ /* 0x000fec0000010000 */
[----:B------:R-:W-:Y:S04]  /*5470*/  BSSY B0, `(.L_x_108) ;  /* 0x0000009000007945 */ /* 0x000fe80003800000 */
[----:B------:R-:W-:Y:S05]  /*5480*/  @!P3 BRA `(.L_x_109) ;  /* 0x00000000001cb947 */ /* 0x000fea0003800000 */
[----:B------:R-:W-:-:S13]  /*5490*/  ISETP.NE.AND P4, PT, R157, 0x3, PT ;  /* 0x000000039d00780c */ /* 0x000fda0003f85270 */
[----:B------:R-:W-:Y:S05]  /*54a0*/  @!P4 BRA `(.L_x_110) ;  /* 0x000000000004c947 */ /* 0x000fea0003800000 */
[----:B------:R-:W-:Y:S01]  /*54b0*/  BPT.TRAP 0x1 ;  /* 0x000000040000795c */ /* 0x000fe20000300000 */
.L_x_110:
[----:B------:R-:W-:-:S04]  /*54c0*/  ULEA UR4, UR8, UR53, 0x3 ;  /* 0x0000003508047291 */ /* 0x000fc8000f8e183f */
[----:B------:R-:W-:-:S04]  /*54d0*/  UIADD3 UR4, UR4, 0x60, URZ ;  /* 0x0000006004047890 */ /* 0x000fc8000fffe03f */
[----:B------:R-:W-:-:S09]  /*54e0*/  UPRMT UR4, UR52, 0x654, UR4 ;  /* 0x0000065434047896 */ /* 0x000fd20008000004 */
[----:B------:R-:W-:Y:S03]  /*54f0*/  SYNCS.ARRIVE.TRANS64.RED.A1T0 RZ, [UR4], RZ ;  /* 0x000000ffffff79a7 */ /* 0x000fe60008100404 */
.L_x_109:
[----:B------:R-:W-:Y:S05]  /*5500*/  BSYNC B0 ;  /* 0x0000000000007941 */ /* 0x000fea0003800000 */
.L_x_108:
        /* <DEDUP_REMOVED lines=8> */
.L_x_113:
        /* <DEDUP_REMOVED lines=8> */
.L_x_239:
[----:B------:R-:W-:Y:S05]  /*5610*/  BSYNC B1 ;  /* 0x0000000000017941 */ /* 0x000fea0003800000 */
.L_x_114:
[----:B------:R-:W-:Y:S05]  /*5620*/  @P2 BRA `(.L_x_116) ;  /* 0x0000000000942947 */ /* 0x000fea0003800000 */
[----:B------:R-:W-:Y:S01]  /*5630*/  LEA R12, R3, R90, 0xd ;  /* 0x0000005a030c7211 */ /* 0x000fe200078e68ff */
[----:B------:R-:W-:Y:S05]  /*5640*/  WARPSYNC.ALL ;  /* 0x0000000000007948 */ /* 0x000fea0003800000 */
[----:B------:R-:W-:Y:S01]  /*5650*/  IMAD R29, R153, 0x2, R12 ;  /* 0x00000002991d7824 */ /* 0x000fe200078e020c */
[----:B-1----:R-:W1:Y:S05]  /*5660*/  LDSM.16.M88.4 R4, [R12] ;  /* 0x000000000c04783b */ /* 0x002e6a0000000200 */
[----:B------:R-:W2:Y:S01]  /*5670*/  LDSM.16.M88.4 R28, [R29] ;  /* 0x000000001d1c783b */ /* 0x000ea20000000200 */
[C---:B-1----:R-:W-:Y:S01]  /*5680*/  IMAD.U32 R8, R4.reuse, 0x10000, RZ ;  /* 0x0001000004087824 */ /* 0x042fe200078e00ff */
[----:B------:R-:W-:Y:S01]  /*5690*/  LOP3.LUT R4, R4, 0xffff0000, RZ, 0xc0, !PT ;  /* 0xffff000004047812 */ /* 0x000fe200078ec0ff */
[----:B------:R-:W-:Y:S01]  /*56a0*/  IMAD.U32 R20, R6, 0x10000, RZ ;  /* 0x0001000006147824 */ /* 0x000fe200078e00ff */
[C---:B------:R-:W-:Y:S01]  /*56b0*/  LOP3.LUT R14, R5.reuse, 0xffff0000, RZ, 0xc0, !PT ;  /* 0xffff0000050e7812 */ /* 0x040fe200078ec0ff */
        /* <DEDUP_REMOVED lines=28> */
.L_x_116:
[----:B------:R-:W-:Y:S02]  /*5880*/  LOP3.LUT R25, R25, R40, RZ, 0x3c, !PT ;  /* 0x0000002819197212 */ /* 0x000fe400078e3cff */
[----:B------:R-:W-:-:S07]  /*5890*/  SEL R3, R9, RZ, P4 ;  /* 0x000000ff09037207 */ /* 0x000fce0002000000 */
.L_x_112:
[----:B------:R-:W-:Y:S05]  /*58a0*/  BSYNC B0 ;  /* 0x0000000000007941 */ /* 0x000fea0003800000 */
.L_x_111:
        /* <DEDUP_REMOVED lines=45> */
.L_x_118:
[----:B------:R-:W-:Y:S05]  /*5b80*/  BSYNC B0 ;  /* 0x0000000000007941 */ /* 0x000fea0003800000 */
.L_x_117:
[----:B------:R-:W-:Y:S06]  /*5b90*/  BAR.SYNC.DEFER_BLOCKING 0x1, 0x100 ;  /* 0x0044000000007b1d */ /* 0x000fec0000010000 */
[----:B------:R-:W-:Y:S04]  /*5ba0*/  BSSY B0, `(.L_x_119) ;  /* 0x0000009000007945 */ /* 0x000fe80003800000 */
[----:B------:R-:W-:Y:S05]  /*5bb0*/  @!P3 BRA `(.L_x_120) ;  /* 0x00000000001cb947 */ /* 0x000fea0003800000 */
[----:B------:R-:W-:-:S13]  /*5bc0*/  ISETP.NE.AND P4, PT, R157, 0x3, PT ;  /* 0x000000039d00780c */ /* 0x000fda0003f85270 */
[----:B------:R-:W-:Y:S05]  /*5bd0*/  @!P4 BRA `(.L_x_121) ;  /* 0x000000000004c947 */ /* 0x000fea0003800000 */
[----:B------:R-:W-:Y:S01]  /*5be0*/  BPT.TRAP 0x1 ;  /* 0x000000040000795c */ /* 0x000fe20000300000 */
.L_x_121:
[----:B------:R-:W-:-:S04]  /*5bf0*/  ULEA UR4, UR8, UR53, 0x3 ;  /* 0x0000003508047291 */ /* 0x000fc8000f8e183f */
[----:B------:R-:W-:-:S04]  /*5c00*/  UIADD3 UR4, UR4, 0x60, URZ ;  /* 0x0000006004047890 */ /* 0x000fc8000fffe03f */
[----:B------:R-:W-:-:S09]  /*5c10*/  UPRMT UR4, UR52, 0x654, UR4 ;  /* 0x0000065434047896 */ /* 0x000fd20008000004 */
[----:B------:R-:W-:Y:S03]  /*5c20*/  SYNCS.ARRIVE.TRANS64.RED.A1T0 RZ, [UR4], RZ ;  /* 0x000000ffffff79a7 */ /* 0x000fe60008100404 */
.L_x_120:
[----:B------:R-:W-:Y:S05]  /*5c30*/  BSYNC B0 ;  /* 0x0000000000007941 */ /* 0x000fea0003800000 */
.L_x_119:
        /* <DEDUP_REMOVED lines=8> */
.L_x_124:
[----:B------:R-:W-:Y:S01]  /*5cc0*/  SHF.L.U32 R25, R25, 0x1f, RZ ;  /* 0x0000001f19197819 */ /* 0x000fe200000006ff */
[----:B------:R-:W-:Y:S01]  /*5cd0*/  BSSY B1, `(.L_x_125) ;  /* 0x0000004000017945 */ /* 0x000fe20003800000 */
[----:B-1----:R-:W-:-:S04]  /*5ce0*/  LEA R4, R3, UR53, 0x3 ;  /* 0x0000003503047c11 */ /* 0x002fc8000f8e18ff */
[----:B------:R-:W1:Y:S02]  /*5cf0*/  SYNCS.PHASECHK.TRANS64.TRYWAIT P4, [R4+URZ+0x40], R25 ;  /* 0x00004019040075a7 */ /* 0x000e64000808017f */
[----:B-1----:R-:W-:Y:S05]  /*5d00*/  @!P4 BRA `(.L_x_126) ;  /* 0x00000040002cc947 */ /* 0x002fea0003800000 */
.L_x_240:
[----:B------:R-:W-:Y:S05]  /*5d10*/  BSYNC B1 ;  /* 0x0000000000017941 */ /* 0x000fea0003800000 */
.L_x_125:
[----:B------:R-:W-:Y:S05]  /*5d20*/  @P2 BRA `(.L_x_123) ;  /* 0x0000000000942947 */ /* 0x000fea0003800000 */
[----:B------:R-:W-:Y:S01]  /*5d30*/  IMAD R90, R3, 0x2000, R90 ;  /* 0x00002000035a7824 */ /* 0x000fe200078e025a */
[----:B------:R-:W-:Y:S05]  /*5d40*/  WARPSYNC.ALL ;  /* 0x0000000000007948 */ /* 0x000fea0003800000 */
[----:B------:R-:W-:Y:S01]  /*5d50*/  IMAD R3, R153, 0x2, R90 ;  /* 0x0000000299037824 */ /* 0x000fe200078e025a */
[----:B-1----:R-:W1:Y:S04]  /*5d60*/  LDSM.16.M88.4 R4, [R90] ;  /* 0x000000005a04783b */ /* 0x002e680000000200 */
[----:B------:R-:W2:Y:S01]  /*5d70*/  LDSM.16.M88.4 R28, [R3] ;  /* 0x00000000031c783b */ /* 0x000ea20000000200 */
[C---:B-1----:R-:W-:Y:S01]  /*5d80*/  IMAD.U32 R8, R4.reuse, 0x10000, RZ ;  /* 0x0001000004087824 */ /* 0x042fe200078e00ff */
[----:B------:R-:W-:Y:S01]  /*5d90*/  LOP3.LUT R4, R4, 0xffff0000, RZ, 0xc0, !PT ;  /* 0xffff000004047812 */ /* 0x000fe200078ec0ff */
[----:B------:R-:W-:Y:S01]  /*5da0*/  IMAD.U32 R20, R6, 0x10000, RZ ;  /* 0x0001000006147824 */ /* 0x000fe200078e00ff */
[C---:B------:R-:W-:Y:S01]  /*5db0*/  LOP3.LUT R14, R5.reuse, 0xffff0000, RZ, 0xc0, !PT ;  /* 0xffff0000050e7812 */ /* 0x040fe200078ec0ff */
[----:B--2---:R-:W-:Y:S01]  /*5dc0*/  IMAD.U32 R34, R30, 0x10000, RZ ;  /* 0x000100001e227824 */ /* 0x004fe200078e00ff */
[----:B------:R-:W-:Y:S01]  /*5dd0*/  SHF.L.U32 R26, R28, 0x10, RZ ;  /* 0x000000101c1a7819 */ /* 0x000fe200000006ff */
        /* <DEDUP_REMOVED lines=26> */
.L_x_123:
[----:B------:R-:W-:Y:S05]  /*5f80*/  BSYNC B0 ;  /* 0x0000000000007941 */ /* 0x000fea0003800000 */
.L_x_122:
        /* <DEDUP_REMOVED lines=33> */
[----:B---3--:R-:W3:Y:S02]  /*61a0*/  FENCE.VIEW.ASYNC.S ;  /* 0x00000000000073c6 */ /* 0x008ee40000000000 */
[----:B---3--:R-:W-:Y:S06]  /*61b0*/  BAR.SYNC.DEFER_BLOCKING 0x1, 0x100 ;  /* 0x0044000000007b1d */ /* 0x008fec0000010000 */
        /* <DEDUP_REMOVED lines=9> */
[----:B---3--:R-:W-:-:S04]  /*6250*/  DEPBAR.LE SB0, 0x1 ;  /* 0x000080400000791a */ /* 0x008fc80000000000 */
.L_x_128:
[----:B------:R-:W-:Y:S05]  /*6260*/  BSYNC B0 ;  /* 0x0000000000007941 */ /* 0x000fea0003800000 */
.L_x_127:
[----:B------:R-:W-:Y:S06]  /*6270*/  BAR.SYNC.DEFER_BLOCKING 0x1, 0x100 ;  /* 0x0044000000007b1d */ /* 0x000fec0000010000 */
[----:B------:R-:W-:Y:S04]  /*6280*/  BSSY B0, `(.L_x_129) ;  /* 0x0000009000007945 */ /* 0x000fe80003800000 */
[----:B------:R-:W-:Y:S05]  /*6290*/  @!P3 BRA `(.L_x_130) ;  /* 0x00000000001cb947 */ /* 0x000fea0003800000 */
[----:B------:R-:W-:-:S13]  /*62a0*/  ISETP.NE.AND P0, PT, R157, 0x3, PT ;  /* 0x000000039d00780c */ /* 0x000fda0003f05270 */
[----:B------:R-:W-:Y:S05]  /*62b0*/  @!P0 BRA `(.L_x_131) ;  /* 0x0000000000048947 */ /* 0x000fea0003800000 */
[----:B------:R-:W-:Y:S01]  /*62c0*/  BPT.TRAP 0x1 ;  /* 0x000000040000795c */ /* 0x000fe20000300000 */
.L_x_131:
[----:B------:R-:W-:-:S04]  /*62d0*/  ULEA UR4, UR36, UR53, 0x3 ;  /* 0x0000003524047291 */ /* 0x000fc8000f8e183f */
[----:B------:R-:W-:-:S04]  /*62e0*/  UIADD3 UR4, UR4, 0x60, URZ ;  /* 0x0000006004047890 */ /* 0x000fc8000fffe03f */
[----:B------:R-:W-:-:S09]  /*62f0*/  UPRMT UR4, UR52, 0x654, UR4 ;  /* 0x0000065434047896 */ /* 0x000fd20008000004 */
[----:B------:R-:W-:Y:S03]  /*6300*/  SYNCS.ARRIVE.TRANS64.RED.A1T0 RZ, [UR4], RZ ;  /* 0x000000ffffff79a7 */ /* 0x000fe60008100404 */
.L_x_130:
[----:B------:R-:W-:Y:S05]  /*6310*/  BSYNC B0 ;  /* 0x0000000000007941 */ /* 0x000fea0003800000 */
.L_x_129:
[----:B------:R-:W-:Y:S01]  /*6320*/  IADD3 R16, P0, R16, UR40, RZ ;  /* 0x0000002810107c10 */ /* 0x000fe2000ff1e0ff */
[----:B------:R-:W-:Y:S01]  /*6330*/  ULDC.64 UR4, c[0x0][0x8f8] ;  /* 0x00023e0000047ab9 */ /* 0x000fe20000000a00 */
[----:B------:R-:W-:Y:S01]  /*6340*/  UIADD3 UR36, UR36, 0x1, URZ ;  /* 0x0000000124247890 */ /* 0x000fe2000fffe03f */
[----:B------:R-:W-:Y:S01]  /*6350*/  PRMT R3, RZ, 0x7610, R3 ;  /* 0x00007610ff037816 */ /* 0x000fe20000000003 */
[----:B------:R-:W-:Y:S01]  /*6360*/  UMOV UR47, 0xffffffff ;  /* 0xffffffff002f7882 */ /* 0x000fe20000000000 */
[----:B------:R-:W-:Y:S01]  /*6370*/  IADD3.X R17, R17, UR39, RZ, P0, !PT ;  /* 0x0000002711117c10 */ /* 0x000fe200087fe4ff */
[----:B------:R-:W-:Y:S01]  /*6380*/  UISETP.NE.AND UP0, UPT, UR36, 0x4, UPT ;  /* 0x000000042400788c */ /* 0x000fe2000bf05270 */
[----:B------:R-:W-:Y:S01]  /*6390*/  ISETP.GE.U32.AND P0, PT, R16, UR4, PT ;  /* 0x0000000410007c0c */ /* 0x000fe2000bf06070 */
[----:B------:R-:W-:Y:S02]  /*63a0*/  IMAD.MOV.U32 R23, RZ, RZ, -0x1 ;  /* 0xffffffffff177424 */ /* 0x000fe400078e00ff */
[----:B------:R-:W-:Y:S01]  /*63b0*/  USEL UR36, UR36, URZ, UP0 ;  /* 0x0000003f24247287 */ /* 0x000fe20008000000 */
[----:B------:R-:W-:Y:S01]  /*63c0*/  ISETP.GE.U32.AND.EX P0, PT, R17, UR5, PT, P0 ;  /* 0x0000000511007c0c */ /* 0x000fe2000bf06100 */
[----:B------:R-:W-:-:S12]  /*63d0*/  IMAD.MOV.U32 R156, RZ, RZ, -0x1 ;  /* 0xffffffffff9c7424 */ /* 0x000fd800078e00ff */
[----:B------:R-:W-:Y:S05]  /*63e0*/  @P0 BRA `(.L_x_132) ;  /* 0x0000000400600947 */ /* 0x000fea0003800000 */
[----:B------:R-:W3:Y:S01]  /*63f0*/  LDC.64 R10, c[0x0][0x8d0] ;  /* 0x00023400ff0a7b82 */ /* 0x000ee20000000a00 */
[----:B------:R-:W4:Y:S01]  /*6400*/  S2R R23, SR_CTAID.X ;  /* 0x0000000000177919 */ /* 0x000f220000002500 */
[----:B------:R-:W-:Y:S02]  /*6410*/  IMAD.MOV.U32 R8, RZ, RZ, R16 ;  /* 0x000000ffff087224 */ /* 0x000fe400078e0010 */
[----:B------:R-:W-:-:S04]  /*6420*/  IMAD.MOV.U32 R9, RZ, RZ, R17 ;  /* 0x000000ffff097224 */ /* 0x000fc800078e0011 */
[----:B--2---:R-:W2:Y:S08]  /*6430*/  LDC R12, c[0x0][0x8d8] ;  /* 0x00023600ff0c7b82 */ /* 0x004eb00000000800 */
[----:B------:R-:W1:Y:S01]  /*6440*/  LDC.64 R14, c[0x0][0x8c8] ;  /* 0x00023200ff0e7b82 */ /* 0x000e620000000a00 */
[----:B---3--:R-:W-:-:S04]  /*6450*/  ISETP.NE.U32.AND P0, PT, R10, RZ, PT ;  /* 0x000000ff0a00720c */ /* 0x008fc80003f05070 */
[----:B------:R-:W-:-:S13]  /*6460*/  ISETP.NE.AND.EX P0, PT, R11, RZ, PT, P0 ;  /* 0x000000ff0b00720c */ /* 0x000fda0003f05300 */
[----:B-12-4-:R-:W-:Y:S05]  /*6470*/  @!P0 BRA `(.L_x_133) ;  /* 0x0000000000288947 */ /* 0x016fea0003800000 */
[----:B------:R-:W1:Y:S02]  /*6480*/  LDC R3, c[0x0][0x8dc] ;  /* 0x00023700ff037b82 */ /* 0x000e640000000800 */
[----:B-1----:R-:W-:-:S04]  /*6490*/  IADD3 R3, P0, R16, R3, RZ ;  /* 0x0000000310037210 */ /* 0x002fc80007f1e0ff */
[----:B------:R-:W-:-:S05]  /*64a0*/  IADD3.X R13, RZ, R17, RZ, P0, !PT ;  /* 0x00000011ff0d7210 */ /* 0x000fca00007fe4ff */
[----:B------:R-:W-:-:S04]  /*64b0*/  IMAD.WIDE.U32 R4, R13, R10, RZ ;  /* 0x0000000a0d047225 */ /* 0x000fc800078e00ff */
[----:B------:R-:W-:-:S04]  /*64c0*/  IMAD.WIDE.U32 R6, P0, R3, R11, R4 ;  /* 0x0000000b03067225 */ /* 0x000fc80007800004 */
[----:B------:R-:W-:-:S04]  /*64d0*/  IMAD.WIDE.U32 R4, R3, R10, RZ ;  /* 0x0000000a03047225 */ /* 0x000fc800078e00ff */
[----:B------:R-:W-:Y:S01]  /*64e0*/  IMAD.X R9, RZ, RZ, RZ, P0 ;  /* 0x000000ffff097224 */ /* 0x000fe200000e06ff */
[----:B------:R-:W-:Y:S01]  /*64f0*/  IADD3 RZ, P0, R5, R6, RZ ;  /* 0x0000000605ff7210 */ /* 0x000fe20007f1e0ff */
[----:B------:R-:W-:-:S04]  /*6500*/  IMAD.MOV.U32 R8, RZ, RZ, R7 ;  /* 0x000000ffff087224 */ /* 0x000fc800078e0007 */
[----:B------:R-:W-:-:S08]  /*6510*/  IMAD.WIDE.U32.X R8, R13, R11, R8, P0 ;  /* 0x0000000b0d087225 */ /* 0x000fd000000e0408 */
.L_x_133:
[----:B------:R-:W1:Y:S01]  /*6520*/  S2R R13, SR_CTAID.Y ;  /* 0x00000000000d7919 */ /* 0x000e620000002600 */
[-CC-:B------:R-:W-:Y:S01]  /*6530*/  SHF.R.U64 R31, R8, R12.reuse, R9.reuse ;  /* 0x0000000c081f7219 */ /* 0x180fe20000001209 */
[----:B------:R-:W2:Y:S01]  /*6540*/  LDC.64 R20, c[0x0][0x8e8] ;  /* 0x00023a00ff147b82 */ /* 0x000ea20000000a00 */
[----:B------:R-:W-:Y:S01]  /*6550*/  SHF.R.U32.HI R3, RZ, R12, R9 ;  /* 0x0000000cff037219 */ /* 0x000fe20000011609 */
[----:B------:R-:W-:Y:S01]  /*6560*/  ULDC UR4, c[0x0][0x150] ;  /* 0x0000540000047ab9 */ /* 0x000fe20000000800 */
[----:B------:R-:W-:Y:S02]  /*6570*/  IADD3 R7, P0, RZ, -R31, RZ ;  /* 0x8000001fff077210 */ /* 0x000fe40007f1e0ff */
[----:B------:R-:W-:-:S03]  /*6580*/  I2FP.F32.U32 R9, R23 ;  /* 0x0000001700097245 */ /* 0x000fc60000201000 */
[----:B------:R-:W3:Y:S01]  /*6590*/  LDC R8, c[0x0][0x8c0] ;  /* 0x00023000ff087b82 */ /* 0x000ee20000000800 */
[----:B------:R-:W-:Y:S02]  /*65a0*/  IMAD.X R3, RZ, RZ, ~R3, P0 ;  /* 0x000000ffff037224 */ /* 0x000fe400000e0e03 */
[----:B------:R-:W-:Y:S01]  /*65b0*/  FMUL R9, R9, UR4 ;  /* 0x0000000409097c20 */ /* 0x000fe20008400000 */
[----:B------:R-:W-:Y:S01]  /*65c0*/  IMAD.WIDE.U32 R4, R7, R14, R16 ;  /* 0x0000000e07047225 */ /* 0x000fe200078e0010 */
[----:B------:R-:W-:-:S03]  /*65d0*/  ULDC UR4, c[0x0][0x154] ;  /* 0x0000550000047ab9 */ /* 0x000fc60000000800 */
[----:B------:R-:W-:Y:S01]  /*65e0*/  IMAD R6, R3, R14, RZ ;  /* 0x0000000e03067224 */ /* 0x000fe200078e02ff */
[----:B------:R-:W4:Y:S01]  /*65f0*/  LDC R11, c[0x0][0x900] ;  /* 0x00024000ff0b7b82 */ /* 0x000f220000000800 */
[----:B------:R-:W5:Y:S02]  /*6600*/  F2I.U32.TRUNC.NTZ R9, R9 ;  /* 0x0000000900097305 */ /* 0x000f64000020f000 */
[----:B------:R-:W-:-:S04]  /*6610*/  IMAD R3, R7, R15, R6 ;  /* 0x0000000f07037224 */ /* 0x000fc800078e0206 */
[----:B------:R-:W-:Y:S01]  /*6620*/  IMAD.IADD R3, R5, 0x1, R3 ;  /* 0x0000000105037824 */ /* 0x000fe200078e0203 */
[----:B------:R-:W4:Y:S01]  /*6630*/  LDC R14, c[0x0][0x8b0] ;  /* 0x00022c00ff0e7b82 */ /* 0x000f220000000800 */
[----:B--2---:R-:W-:-:S04]  /*6640*/  ISETP.NE.U32.AND P0, PT, R20, RZ, PT ;  /* 0x000000ff1400720c */ /* 0x004fc80003f05070 */
[----:B------:R-:W-:-:S03]  /*6650*/  ISETP.NE.AND.EX P0, PT, R21, RZ, PT, P0 ;  /* 0x000000ff1500720c */ /* 0x000fc60003f05300 */
[----:B------:R-:W2:Y:S01]  /*6660*/  LDC R6, c[0x0][0x144] ;  /* 0x00005100ff067b82 */ /* 0x000ea20000000800 */
[-C--:B---3--:R-:W-:Y:S01]  /*6670*/  SHF.R.U64 R12, R4, R8.reuse, R3 ;  /* 0x00000008040c7219 */ /* 0x088fe20000001203 */
[----:B-----5:R-:W-:Y:S01]  /*6680*/  IMAD.MOV R9, RZ, RZ, -R9 ;  /* 0x000000ffff097224 */ /* 0x020fe200078e0a09 */
[----:B-1----:R-:W-:Y:S02]  /*6690*/  I2FP.F32.U32 R4, R13 ;  /* 0x0000000d00047245 */ /* 0x002fe40000201000 */
[----:B------:R-:W-:-:S03]  /*66a0*/  SHF.R.U32.HI R3, RZ, R8, R3 ;  /* 0x00000008ff037219 */ /* 0x000fc60000011603 */
[----:B------:R-:W1:Y:S01]  /*66b0*/  LDC R24, c[0x0][0x148] ;  /* 0x00005200ff187b82 */ /* 0x000e620000000800 */
[----:B------:R-:W-:Y:S01]  /*66c0*/  FMUL R7, R4, UR4 ;  /* 0x0000000404077c20 */ /* 0x000fe20008400000 */
[----:B------:R-:W-:Y:S01]  /*66d0*/  IMAD.MOV.U32 R4, RZ, RZ, -0x1 ;  /* 0xffffffffff047424 */ /* 0x000fe200078e00ff */
[-C--:B----4-:R-:W-:Y:S02]  /*66e0*/  SHF.L.U32 R29, R0, R11.reuse, RZ ;  /* 0x0000000b001d7219 */ /* 0x090fe400000006ff */
[----:B------:R3:W4:Y:S02]  /*66f0*/  F2I.U32.TRUNC.NTZ R15, R7 ;  /* 0x00000007000f7305 */ /* 0x000724000020f000 */
[----:B------:R-:W-:Y:S01]  /*6700*/  SHF.L.U32 R4, R4, R11, RZ ;  /* 0x0000000b04047219 */ /* 0x000fe200000006ff */
[----:B------:R-:W1:Y:S01]  /*6710*/  LDC R25, c[0x0][0x8a8] ;  /* 0x00022a00ff197b82 */ /* 0x000e620000000800 */
[-CC-:B------:R-:W-:Y:S02]  /*6720*/  SHF.R.U64 R10, R12, R14.reuse, R3.reuse ;  /* 0x0000000e0c0a7219 */ /* 0x180fe40000001203 */
[----:B------:R-:W-:-:S04]  /*6730*/  SHF.R.U32.HI R3, RZ, R14, R3 ;  /* 0x0000000eff037219 */ /* 0x000fc80000011603 */
[----:B------:R-:W-:Y:S01]  /*6740*/  SHF.R.U64 R14, R10, R11, R3 ;  /* 0x0000000b0a0e7219 */ /* 0x000fe20000001203 */
[----:B------:R-:W1:Y:S01]  /*6750*/  LDC R27, c[0x0][0x8f0] ;  /* 0x00023c00ff1b7b82 */ /* 0x000e620000000800 */
[----:B--2---:R-:W-:Y:S01]  /*6760*/  IMAD R26, R6, R9, R23 ;  /* 0x00000009061a7224 */ /* 0x004fe200078e0217 */
[----:B------:R-:W-:Y:S02]  /*6770*/  LOP3.LUT R23, RZ, R4, RZ, 0x33, !PT ;  /* 0x00000004ff177212 */ /* 0x000fe400078e33ff */
[----:B------:R-:W-:Y:S01]  /*6780*/  SHF.R.U32.HI R5, RZ, R11, R3 ;  /* 0x0000000bff057219 */ /* 0x000fe20000011603 */
[----:B------:R-:W-:-:S03]  /*6790*/  IMAD.MOV.U32 R4, RZ, RZ, R14 ;  /* 0x000000ffff047224 */ /* 0x000fc600078e000e */
[----:B------:R-:W2:Y:S08]  /*67a0*/  LDC R28, c[0x0][0x8e0] ;  /* 0x00023800ff1c7b82 */ /* 0x000eb00000000800 */
[----:B------:R-:W1:Y:S01]  /*67b0*/  LDC R30, c[0x0][0x8b8] ;  /* 0x00022e00ff1e7b82 */ /* 0x000e620000000800 */
[----:B---34-:R-:W-:Y:S05]  /*67c0*/  @!P0 BRA `(.L_x_134) ;  /* 0x0000000000288947 */ /* 0x018fea0003800000 */
[----:B------:R-:W3:Y:S02]  /*67d0*/  LDC R3, c[0x0][0x8f4] ;  /* 0x00023d00ff037b82 */ /* 0x000ee40000000800 */
[----:B---3--:R-:W-:-:S04]  /*67e0*/  IADD3 R3, P0, R14, R3, RZ ;  /* 0x000000030e037210 */ /* 0x008fc80007f1e0ff */
        /* <DEDUP_REMOVED lines=8> */
.L_x_134:
[----:B------:R-:W-:Y:S01]  /*6870*/  ISETP.NE.AND P0, PT, R2, 0x1, PT ;  /* 0x000000010200780c */ /* 0x000fe20003f05270 */
[----:B------:R-:W-:Y:S01]  /*6880*/  IMAD.MOV R15, RZ, RZ, -R15 ;  /* 0x000000ffff0f7224 */ /* 0x000fe200078e0a0f */
[----:B-1----:R-:W-:Y:S01]  /*6890*/  SHF.R.U64 R0, R4, R27, R5 ;  /* 0x0000001b04007219 */ /* 0x002fe20000001205 */
[----:B------:R-:W-:Y:S01]  /*68a0*/  VIADD R5, R25, 0xffffffff ;  /* 0xffffffff19057836 */ /* 0x000fe20000000000 */
[----:B------:R-:W-:Y:S02]  /*68b0*/  LOP3.LUT R23, R10, R23, RZ, 0xc0, !PT ;  /* 0x000000170a177212 */ /* 0x000fe400078ec0ff */
[----:B------:R-:W-:Y:S01]  /*68c0*/  R2UR UR47, R31 ;  /* 0x000000001f2f72ca */ /* 0x000fe200000e0000 */
[----:B------:R-:W-:Y:S01]  /*68d0*/  IMAD.MOV R3, RZ, RZ, -R0 ;  /* 0x000000ffff037224 */ /* 0x000fe200078e0a00 */
[----:B------:R-:W-:Y:S01]  /*68e0*/  LOP3.LUT R5, R12, R5, RZ, 0xc0, !PT ;  /* 0x000000050c057212 */ /* 0x000fe200078ec0ff */
[----:B------:R-:W-:Y:S02]  /*68f0*/  IMAD R23, R29, R0, R23 ;  /* 0x000000001d177224 */ /* 0x000fe400078e0217 */
[----:B--2---:R-:W-:-:S02]  /*6900*/  IMAD R0, R3, R28, R14 ;  /* 0x0000001c03007224 */ /* 0x004fc400078e020e */
[----:B------:R-:W-:Y:S02]  /*6910*/  @P0 IMAD R26, R24, R15, R13 ;  /* 0x0000000f181a0224 */ /* 0x000fe400078e020d */
[----:B------:R-:W-:Y:S02]  /*6920*/  IMAD R0, R0, R25, R5 ;  /* 0x0000001900007224 */ /* 0x000fe400078e0205 */
[----:B------:R-:W-:Y:S02]  /*6930*/  IMAD R23, R23, R30, R26 ;  /* 0x0000001e17177224 */ /* 0x000fe400078e021a */
[----:B------:R-:W-:-:S03]  /*6940*/  IMAD.MOV.U32 R3, RZ, RZ, 0x1 ;  /* 0x00000001ff037424 */ /* 0x000fc600078e00ff */
[----:B------:R-:W-:Y:S02]  /*6950*/  SEL R156, R0, R23, !P0 ;  /* 0x00000017009c7207 */ /* 0x000fe40004000000 */
[----:B------:R-:W-:-:S07]  /*6960*/  SEL R23, R23, R0, !P0 ;  /* 0x0000000017177207 */ /* 0x000fce0004000000 */
.L_x_132:
[----:B------:R-:W-:Y:S01]  /*6970*/  UIADD3 UR50, UR51, UR50, URZ ;  /* 0x0000003233327290 */ /* 0x000fe2000fffe03f */
[----:B------:R-:W-:Y:S01]  /*6980*/  LOP3.LUT P0, RZ, R3, 0xff, RZ, 0xc0, !PT ;  /* 0x000000ff03ff7812 */ /* 0x000fe2000780c0ff */
[----:B------:R-:W-:Y:S02]  /*6990*/  UIADD3 UR48, UR48, 0x8, URZ ;  /* 0x0000000830307890 */ /* 0x000fe4000fffe03f */
[----:B------:R-:W-:Y:S02]  /*69a0*/  USHF.R.U32.HI UR4, URZ, 0x2, UR50 ;  /* 0x000000023f047899 */ /* 0x000fe40008011632 */
[----:B------:R-:W-:Y:S02]  /*69b0*/  UISETP.GT.U32.AND UP0, UPT, UR50, 0x3, UPT ;  /* 0x000000033200788c */ /* 0x000fe4000bf04070 */
[----:B------:R-:W-:Y:S02]  /*69c0*/  ULOP3.LUT UR4, UR4, 0x1, URZ, 0xc0, !UPT ;  /* 0x0000000104047892 */ /* 0x000fe4000f8ec03f */
[----:B------:R-:W-:-:S02]  /*69d0*/  UISETP.LT.U32.AND UP1, UPT, UR51, 0x4, UP0 ;  /* 0x000000043300788c */ /* 0x000fc40008721070 */
[----:B------:R-:W-:Y:S02]  /*69e0*/  UISETP.NE.U32.AND UP2, UPT, UR4, 0x1, UPT ;  /* 0x000000010400788c */ /* 0x000fe4000bf45070 */
[----:B------:R-:W-:Y:S02]  /*69f0*/  USEL UR5, URZ, 0x1, !UP1 ;  /* 0x000000013f057887 */ /* 0x000fe4000c800000 */
[----:B------:R-:W-:Y:S02]  /*6a00*/  UISETP.GT.U32.AND UP0, UPT, UR51, 0x3, !UP2 ;  /* 0x000000033300788c */ /* 0x000fe4000d704070 */
[----:B------:R-:W-:Y:S02]  /*6a10*/  ULOP3.LUT UR50, UR50, 0x3, URZ, 0xc0, !UPT ;  /* 0x0000000332327892 */ /* 0x000fe4000f8ec03f */
[----:B------:R-:W-:-:S04]  /*6a20*/  USEL UR4, URZ, 0x1, !UP0 ;  /* 0x000000013f047887 */ /* 0x000fc8000c000000 */
[----:B------:R-:W-:Y:S01]  /*6a30*/  ULOP3.LUT UR49, UR4, UR49, UR5, 0x96, !UPT ;  /* 0x0000003104317292 */ /* 0x000fe2000f8e9605 */
[----:B------:R-:W-:Y:S11]  /*6a40*/  @P0 BRA `(.L_x_135) ;  /* 0xffffffa800800947 */ /* 0x000ff6000383ffff */
[----:B------:R-:W-:-:S13]  /*6a50*/  PLOP3.LUT P0, PT, PT, PT, PT, 0x8, 0x0 ;  /* 0x000000000000781c */ /* 0x000fda0003f0e170 */
.L_x_17:
[----:B------:R-:W-:Y:S05]  /*6a60*/  @P0 BRA `(.L_x_9) ;  /* 0x0000003000100947 */ /* 0x000fea0003800000 */
[----:B------:R-:W-:Y:S01]  /*6a70*/  ULDC.64 UR6, c[0x0][0x588] ;  /* 0x0001620000067ab9 */ /* 0x000fe20000000a00 */
[----:B------:R-:W-:Y:S01]  /*6a80*/  ISETP.NE.AND.EX P1, PT, R163, RZ, PT, P1 ;  /* 0x000000ffa300720c */ /* 0x000fe20003f25310 */
[----:B------:R-:W-:-:S04]  /*6a90*/  DEPBAR.LE SB0, 0x0 ;  /* 0x000080000000791a */ /* 0x000fc80000000000 */
[----:B------:R-:W-:Y:S01]  /*6aa0*/  ISETP.NE.U32.AND P0, PT, RZ, UR6, PT ;  /* 0x00000006ff007c0c */ /* 0x000fe2000bf05070 */
[----:B------:R-:W-:Y:S03]  /*6ab0*/  BSSY B0, `(.L_x_136) ;  /* 0x0000014000007945 */ /* 0x000fe60003800000 */
[----:B------:R-:W-:-:S13]  /*6ac0*/  ISETP.NE.AND.EX P0, PT, RZ, UR7, PT, P0 ;  /* 0x00000007ff007c0c */ /* 0x000fda000bf05300 */
[----:B------:R-:W-:Y:S05]  /*6ad0*/  @P0 BRA P1, `(.L_x_137) ;  /* 0x0000000000440947 */ /* 0x000fea0000800000 */
[----:B------:R-:W-:-:S04]  /*6ae0*/  ISETP.NE.U32.AND P0, PT, R161, RZ, PT ;  /* 0x000000ffa100720c */ /* 0x000fc80003f05070 */
[----:B------:R-:W-:-:S13]  /*6af0*/  ISETP.NE.AND.EX P0, PT, R163, RZ, PT, P0 ;  /* 0x000000ffa300720c */ /* 0x000fda0003f05300 */
[----:B------:R-:W-:Y:S05]  /*6b00*/  @!P0 BRA `(.L_x_138) ;  /* 0x00000000002c8947 */ /* 0x000fea0003800000 */
[----:B------:R-:W-:-:S13]  /*6b10*/  LOP3.LUT P0, RZ, R152, 0xff, RZ, 0xc0, !PT ;  /* 0x000000ff98ff7812 */ /* 0x000fda000780c0ff */
[----:B------:R-:W-:Y:S05]  /*6b20*/  @!P0 BRA `(.L_x_139) ;  /* 0x0000000000108947 */ /* 0x000fea0003800000 */
[----:B-----5:R-:W-:-:S13]  /*6b30*/  FSETP.NEU.AND P0, PT, R155, RZ, PT ;  /* 0x000000ff9b00720b */ /* 0x020fda0003f0d000 */
[----:B------:R-:W-:Y:S05]  /*6b40*/  @!P0 BREAK B0 ;  /* 0x0000000000008942 */ /* 0x000fea0003800000 */
[----:B------:R-:W-:Y:S05]  /*6b50*/  @P0 BRA `(.L_x_137) ;  /* 0x0000000000240947 */ /* 0x000fea0003800000 */
[----:B------:R-:W-:Y:S05]  /*6b60*/  BRA `(.L_x_9) ;  /* 0x0000002c00d07947 */ /* 0x000fea0003800000 */
.L_x_139:
[----:B------:R-:W-:-:S04]  /*6b70*/  ISETP.NE.U32.AND P0, PT, RZ, UR6, PT ;  /* 0x00000006ff007c0c */ /* 0x000fc8000bf05070 */
[----:B------:R-:W-:-:S13]  /*6b80*/  ISETP.NE.AND.EX P0, PT, RZ, UR7, PT, P0 ;  /* 0x00000007ff007c0c */ /* 0x000fda000bf05300 */
[----:B------:R-:W-:Y:S05]  /*6b90*/  @!P0 BREAK B0 ;  /* 0x0000000000008942 */ /* 0x000fea0003800000 */
[----:B------:R-:W-:Y:S05]  /*6ba0*/  @P0 BRA `(.L_x_137) ;  /* 0x0000000000100947 */ /* 0x000fea0003800000 */
[----:B------:R-:W-:Y:S05]  /*6bb0*/  BRA `(.L_x_9) ;  /* 0x0000002c00bc7947 */ /* 0x000fea0003800000 */
.L_x_138:
[----:B-----5:R-:W-:-:S13]  /*6bc0*/  FSETP.NEU.AND P0, PT, R155, RZ, PT ;  /* 0x000000ff9b00720b */ /* 0x020fda0003f0d000 */
[----:B------:R-:W-:Y:S05]  /*6bd0*/  @!P0 BREAK B0 ;  /* 0x0000000000008942 */ /* 0x000fea0003800000 */
[----:B------:R-:W-:Y:S05]  /*6be0*/  @!P0 BRA `(.L_x_9) ;  /* 0x0000002c00b08947 */ /* 0x000fea0003800000 */
.L_x_137:
[----:B------:R-:W-:Y:S05]  /*6bf0*/  BSYNC B0 ;  /* 0x0000000000007941 */ /* 0x000fea0003800000 */
.L_x_136:
[----:B------:R-:W-:-:S04]  /*6c00*/  LOP3.LUT R19, R19, 0x1, RZ, 0xfc, !PT ;  /* 0x0000000113137812 */ /* 0x000fc800078efcff */
[----:B------:R-:W-:-:S13]  /*6c10*/  ISETP.NE.AND P0, PT, R19, 0x3, PT ;  /* 0x000000031300780c */ /* 0x000fda0003f05270 */
[----:B------:R-:W-:Y:S05]  /*6c20*/  @!P0 BRA `(.L_x_140) ;  /* 0x0000000000048947 */ /* 0x000fea0003800000 */
[----:B------:R-:W-:Y:S01]  /*6c30*/  BPT.TRAP 0x1 ;  /* 0x000000040000795c */ /* 0x000fe20000300000 */
.L_x_140:
[----:B------:R-:W3:Y:S01]  /*6c40*/  S2UR UR5, SR_CgaCtaId ;  /* 0x00000000000579c3 */ /* 0x000ee20000008800 */
[----:B------:R-:W-:Y:S02]  /*6c50*/  UMOV UR4, 0x400 ;  /* 0x0000040000047882 */ /* 0x000fe40000000000 */
[----:B---3--:R-:W-:-:S04]  /*6c60*/  ULEA UR4, UR5, UR4, 0x18 ;  /* 0x0000000405047291 */ /* 0x008fc8000f8ec03f */
[----:B------:R-:W-:-:S04]  /*6c70*/  ULEA UR4, UR36, UR4, 0x3 ;  /* 0x0000000424047291 */ /* 0x000fc8000f8e183f */
[----:B------:R-:W-:-:S04]  /*6c80*/  UIADD3 UR4, UR4, 0x60, URZ ;  /* 0x0000006004047890 */ /* 0x000fc8000fffe03f */
[----:B------:R-:W-:-:S09]  /*6c90*/  UPRMT UR4, UR5, 0x654, UR4 ;  /* 0x0000065405047896 */ /* 0x000fd20008000004 */
[----:B------:R-:W-:Y:S01]  /*6ca0*/  SYNCS.ARRIVE.TRANS64.RED.A1T0 RZ, [UR4], RZ ;  /* 0x000000ffffff79a7 */ /* 0x000fe20008100404 */
[----:B------:R-:W-:Y:S05]  /*6cb0*/  BRA `(.L_x_9) ;  /* 0x0000002c007c7947 */ /* 0x000fea0003800000 */
.L_x_8:
[----:B------:R-:W-:Y:S01]  /*6cc0*/  ULDC.64 UR4, c[0x0][0x8f8] ;  /* 0x00023e0000047ab9 */ /* 0x000fe20000000a00 */
[----:B------:R-:W-:Y:S01]  /*6cd0*/  PRMT R11, RZ, 0x7610, R11 ;  /* 0x00007610ff0b7816 */ /* 0x000fe2000000000b */
[----:B------:R-:W-:Y:S01]  /*6ce0*/  IMAD.MOV.U32 R7, RZ, RZ, -0x1 ;  /* 0xffffffffff077424 */ /* 0x000fe200078e00ff */
[----:B------:R-:W-:Y:S01]  /*6cf0*/  ISETP.GE.U32.AND P0, PT, R16, UR4, PT ;  /* 0x0000000410007c0c */ /* 0x000fe2000bf06070 */
[----:B------:R-:W-:Y:S01]  /*6d00*/  IMAD.MOV.U32 R13, RZ, RZ, -0x1 ;  /* 0xffffffffff0d7424 */ /* 0x000fe200078e00ff */
[----:B------:R-:W-:Y:S02]  /*6d10*/  MOV R6, 0xffffffff ;  /* 0xffffffff00067802 */ /* 0x000fe40000000f00 */
[----:B------:R-:W-:-:S13]  /*6d20*/  ISETP.GE.U32.AND.EX P0, PT, R17, UR5, PT, P0 ;  /* 0x0000000511007c0c */ /* 0x000fda000bf06100 */
        /* <DEDUP_REMOVED lines=19> */
.L_x_142:
[-CC-:B------:R-:W-:Y:S01]  /*6e60*/  SHF.R.U64 R20, R14, R24.reuse, R15.reuse ;  /* 0x000000180e147219 */ /* 0x180fe2000000120f */
[----:B------:R-:W1:Y:S01]  /*6e70*/  LDC R28, c[0x0][0x8c0] ;  /* 0x00023000ff1c7b82 */ /* 0x000e620000000800 */
[----:B------:R-:W-:Y:S01]  /*6e80*/  SHF.R.U32.HI R6, RZ, R24, R15 ;  /* 0x00000018ff067219 */ /* 0x000fe2000001160f */
[----:B------:R-:W-:Y:S01]  /*6e90*/  ULDC UR4, c[0x0][0x150] ;  /* 0x0000540000047ab9 */ /* 0x000fe20000000800 */
[----:B------:R-:W-:Y:S01]  /*6ea0*/  IADD3 R9, P0, RZ, -R20, RZ ;  /* 0x80000014ff097210 */ /* 0x000fe20007f1e0ff */
[----:B------:R-:W-:Y:S01]  /*6eb0*/  IMAD.MOV.U32 R13, RZ, RZ, -0x1 ;  /* 0xffffffffff0d7424 */ /* 0x000fe200078e00ff */
[----:B------:R-:W-:Y:S02]  /*6ec0*/  I2FP.F32.U32 R11, R8 ;  /* 0x00000008000b7245 */ /* 0x000fe40000201000 */
[----:B------:R-:W-:Y:S01]  /*6ed0*/  IADD3.X R7, RZ, ~R6, RZ, P0, !PT ;  /* 0x80000006ff077210 */ /* 0x000fe200007fe4ff */
[----:B------:R-:W2:Y:S02]  /*6ee0*/  LDC.64 R30, c[0x0][0x8e8] ;  /* 0x00023a00ff1e7b82 */ /* 0x000ea40000000a00 */
[----:B------:R-:W-:Y:S01]  /*6ef0*/  FMUL R11, R11, UR4 ;  /* 0x000000040b0b7c20 */ /* 0x000fe20008400000 */
[----:B------:R-:W-:Y:S01]  /*6f00*/  ULDC UR4, c[0x0][0x154] ;  /* 0x0000550000047ab9 */ /* 0x000fe20000000800 */
[----:B------:R-:W-:-:S02]  /*6f10*/  IMAD R12, R7, R26, RZ ;  /* 0x0000001a070c7224 */ /* 0x000fc400078e02ff */
[C---:B------:R-:W-:Y:S02]  /*6f20*/  IMAD.WIDE.U32 R6, R9.reuse, R26, R16 ;  /* 0x0000001a09067225 */ /* 0x040fe400078e0010 */
[----:B------:R-:W3:Y:S01]  /*6f30*/  LDC R24, c[0x0][0x8b0] ;  /* 0x00022c00ff187b82 */ /* 0x000ee20000000800 */
[----:B------:R-:W4:Y:S01]  /*6f40*/  F2I.U32.TRUNC.NTZ R11, R11 ;  /* 0x0000000b000b7305 */ /* 0x000f22000020f000 */
[----:B------:R-:W-:-:S04]  /*6f50*/  IMAD R9, R9, R27, R12 ;  /* 0x0000001b09097224 */ /* 0x000fc800078e020c */
[----:B------:R-:W-:Y:S02]  /*6f60*/  IMAD.IADD R7, R7, 0x1, R9 ;  /* 0x0000000107077824 */ /* 0x000fe400078e0209 */
[----:B------:R-:W5:Y:S03]  /*6f70*/  LDC R9, c[0x0][0x144] ;  /* 0x00005100ff097b82 */ /* 0x000f660000000800 */
[--C-:B-1----:R-:W-:Y:S02]  /*6f80*/  SHF.R.U64 R14, R6, R28, R7.reuse ;  /* 0x0000001c060e7219 */ /* 0x102fe40000001207 */
[----:B------:R-:W-:Y:S02]  /*6f90*/  I2FP.F32.U32 R6, R10 ;  /* 0x0000000a00067245 */ /* 0x000fe40000201000 */
[----:B------:R-:W-:Y:S01]  /*6fa0*/  SHF.R.U32.HI R7, RZ, R28, R7 ;  /* 0x0000001cff077219 */ /* 0x000fe20000011607 */
[----:B------:R-:W1:Y:S01]  /*6fb0*/  LDC R25, c[0x0][0x148] ;  /* 0x00005200ff197b82 */ /* 0x000e620000000800 */
[----:B--2---:R-:W-:Y:S01]  /*6fc0*/  ISETP.NE.U32.AND P0, PT, R30, RZ, PT ;  /* 0x000000ff1e00720c */ /* 0x004fe20003f05070 */
[----:B------:R-:W-:Y:S01]  /*6fd0*/  FMUL R12, R6, UR4 ;  /* 0x00000004060c7c20 */ /* 0x000fe20008400000 */
[----:B------:R-:W-:Y:S01]  /*6fe0*/  ULDC UR4, c[0x0][0x900] ;  /* 0x0002400000047ab9 */ /* 0x000fe20000000800 */
[----:B----4-:R-:W-:Y:S01]  /*6ff0*/  IMAD.MOV R11, RZ, RZ, -R11 ;  /* 0x000000ffff0b7224 */ /* 0x010fe200078e0a0b */
[----:B------:R-:W-:-:S02]  /*7000*/  ISETP.NE.AND.EX P0, PT, R31, RZ, PT, P0 ;  /* 0x000000ff1f00720c */ /* 0x000fc40003f05300 */
[----:B------:R-:W-:Y:S01]  /*7010*/  SHF.L.U32 R32, R13, UR4, RZ ;  /* 0x000000040d207c19 */ /* 0x000fe200080006ff */
[----:B------:R-:W2:Y:S01]  /*7020*/  LDC R26, c[0x0][0x8a8] ;  /* 0x00022a00ff1a7b82 */ /* 0x000ea20000000800 */
[-CC-:B---3--:R-:W-:Y:S02]  /*7030*/  SHF.R.U64 R21, R14, R24.reuse, R7.reuse ;  /* 0x000000180e157219 */ /* 0x188fe40000001207 */
[----:B------:R-:W-:Y:S02]  /*7040*/  SHF.R.U32.HI R6, RZ, R24, R7 ;  /* 0x00000018ff067219 */ /* 0x000fe40000011607 */
[----:B------:R3:W4:Y:S02]  /*7050*/  F2I.U32.TRUNC.NTZ R24, R12 ;  /* 0x0000000c00187305 */ /* 0x000724000020f000 */
[--C-:B------:R-:W-:Y:S01]  /*7060*/  SHF.R.U64 R23, R21, UR4, R6.reuse ;  /* 0x0000000415177c19 */ /* 0x100fe20008001206 */
[----:B------:R-:W1:Y:S01]  /*7070*/  LDC R27, c[0x0][0x8f0] ;  /* 0x00023c00ff1b7b82 */ /* 0x000e620000000800 */
[----:B------:R-:W-:Y:S01]  /*7080*/  SHF.R.U32.HI R7, RZ, UR4, R6 ;  /* 0x00000004ff077c19 */ /* 0x000fe20008011606 */
[----:B-----5:R-:W-:-:S02]  /*7090*/  IMAD R28, R9, R11, R8 ;  /* 0x0000000b091c7224 */ /* 0x020fc400078e0208 */
[----:B------:R-:W-:-:S04]  /*70a0*/  IMAD.MOV.U32 R6, RZ, RZ, R23 ;  /* 0x000000ffff067224 */ /* 0x000fc800078e0017 */
[----:B------:R-:W1:Y:S08]  /*70b0*/  LDC R29, c[0x0][0x8e0] ;  /* 0x00023800ff1d7b82 */ /* 0x000e700000000800 */
[----:B------:R-:W1:Y:S01]  /*70c0*/  LDC R33, c[0x0][0x8b8] ;  /* 0x00022e00ff217b82 */ /* 0x000e620000000800 */
[----:B---34-:R-:W-:Y:S05]  /*70d0*/  @!P0 BRA `(.L_x_143) ;  /* 0x0000000000288947 */ /* 0x018fea0003800000 */
[----:B------:R-:W3:Y:S02]  /*70e0*/  LDC R6, c[0x0][0x8f4] ;  /* 0x00023d00ff067b82 */ /* 0x000ee40000000800 */
[----:B---3--:R-:W-:-:S05]  /*70f0*/  IADD3 R11, P0, R23, R6, RZ ;  /* 0x00000006170b7210 */ /* 0x008fca0007f1e0ff */
[----:B------:R-:W-:-:S04]  /*7100*/  IMAD.X R15, RZ, RZ, R7, P0 ;  /* 0x000000ffff0f7224 */ /* 0x000fc800000e0607 */
[----:B------:R-:W-:-:S04]  /*7110*/  IMAD.WIDE.U32 R6, R15, R30, RZ ;  /* 0x0000001e0f067225 */ /* 0x000fc800078e00ff */
[----:B------:R-:W-:-:S04]  /*7120*/  IMAD.WIDE.U32 R8, P0, R11, R31, R6 ;  /* 0x0000001f0b087225 */ /* 0x000fc80007800006 */
[----:B------:R-:W-:Y:S01]  /*7130*/  IMAD.WIDE.U32 R6, R11, R30, RZ ;  /* 0x0000001e0b067225 */ /* 0x000fe200078e00ff */
[----:B------:R-:W-:-:S03]  /*7140*/  MOV R12, R9 ;  /* 0x00000009000c7202 */ /* 0x000fc60000000f00 */
[----:B------:R-:W-:Y:S01]  /*7150*/  IMAD.X R13, RZ, RZ, RZ, P0 ;  /* 0x000000ffff0d7224 */ /* 0x000fe200000e06ff */
[----:B------:R-:W-:-:S05]  /*7160*/  IADD3 RZ, P0, R7, R8, RZ ;  /* 0x0000000807ff7210 */ /* 0x000fca0007f1e0ff */
[----:B------:R-:W-:-:S08]  /*7170*/  IMAD.WIDE.U32.X R6, R15, R31, R12, P0 ;  /* 0x0000001f0f067225 */ /* 0x000fd000000e040c */
.L_x_143:
[----:B------:R-:W-:Y:S01]  /*7180*/  ISETP.NE.AND P0, PT, R2, 0x1, PT ;  /* 0x000000010200780c */ /* 0x000fe20003f05270 */
[----:B------:R-:W-:Y:S01]  /*7190*/  USHF.L.U32 UR4, UR38, UR4, URZ ;  /* 0x0000000426047299 */ /* 0x000fe2000800063f */
[----:B------:R-:W-:Y:S01]  /*71a0*/  LOP3.LUT R32, RZ, R32, RZ, 0x33, !PT ;  /* 0x00000020ff207212 */ /* 0x000fe200078e33ff */
[----:B--2---:R-:W-:Y:S01]  /*71b0*/  VIADD R9, R26, 0xffffffff ;  /* 0xffffffff1a097836 */ /* 0x004fe20000000000 */
[----:B-1----:R-:W-:Y:S01]  /*71c0*/  SHF.R.U64 R7, R6, R27, R7 ;  /* 0x0000001b06077219 */ /* 0x002fe20000001207 */
[----:B------:R-:W-:Y:S01]  /*71d0*/  IMAD.MOV R24, RZ, RZ, -R24 ;  /* 0x000000ffff187224 */ /* 0x000fe200078e0a18 */
[----:B------:R-:W-:Y:S01]  /*71e0*/  LOP3.LUT R6, R21, R32, RZ, 0xc0, !PT ;  /* 0x0000002015067212 */ /* 0x000fe200078ec0ff */
[----:B------:R-:W-:Y:S01]  /*71f0*/  IMAD.MOV.U32 R11, RZ, RZ, 0x1 ;  /* 0x00000001ff0b7424 */ /* 0x000fe200078e00ff */
[----:B------:R-:W-:Y:S01]  /*7200*/  LOP3.LUT R9, R14, R9, RZ, 0xc0, !PT ;  /* 0x000000090e097212 */ /* 0x000fe200078ec0ff */
[----:B------:R-:W-:Y:S02]  /*7210*/  IMAD.MOV R8, RZ, RZ, -R7 ;  /* 0x000000ffff087224 */ /* 0x000fe400078e0a07 */
[----:B------:R-:W-:-:S02]  /*7220*/  IMAD R7, R7, UR4, R6 ;  /* 0x0000000407077c24 */ /* 0x000fc4000f8e0206 */
[----:B------:R-:W-:Y:S02]  /*7230*/  @P0 IMAD R28, R25, R24, R10 ;  /* 0x00000018191c0224 */ /* 0x000fe400078e020a */
[----:B------:R-:W-:Y:S02]  /*7240*/  IMAD R6, R8, R29, R23 ;  /* 0x0000001d08067224 */ /* 0x000fe400078e0217 */
[----:B------:R-:W-:Y:S02]  /*7250*/  IMAD R7, R7, R33, R28 ;  /* 0x0000002107077224 */ /* 0x000fe400078e021c */
[----:B------:R-:W-:Y:S02]  /*7260*/  IMAD R8, R6, R26, R9 ;  /* 0x0000001a06087224 */ /* 0x000fe400078e0209 */
[----:B------:R-:W-:-:S03]  /*7270*/  IMAD.MOV.U32 R13, RZ, RZ, R20 ;  /* 0x000000ffff0d7224 */ /* 0x000fc600078e0014 */
[----:B------:R-:W-:Y:S02]  /*7280*/  SEL R6, R8, R7, !P0 ;  /* 0x0000000708067207 */ /* 0x000fe40004000000 */
[----:B------:R-:W-:-:S07]  /*7290*/  SEL R7, R7, R8, !P0 ;  /* 0x0000000807077207 */ /* 0x000fce0004000000 */
.L_x_141:
[----:B------:R-:W-:-:S08]  /*72a0*/  NOP ;  /* 0x0000000000007918 */ /* 0x000fd00000000000 */
[----:B------:R-:W1:-:S00]  /*72b0*/  USETMAXREG.DEALLOC.CTAPOOL 0x28 ;  /* 0x00000028000079c8 */ /* 0x000e4000080e0500 */
[----:B-1----:R-:W-:-:S13]  /*72c0*/  ISETP.NE.AND P0, PT, R0, 0x1, PT ;  /* 0x000000010000780c */ /* 0x002fda0003f05270 */
[----:B------:R-:W-:Y:S05]  /*72d0*/  @!P0 BRA `(.L_x_9) ;  /* 0x0000002400f48947 */ /* 0x000fea0003800000 */
[----:B------:R-:W-:Y:S05]  /*72e0*/  @!P3 BRA `(.L_x_144) ;  /* 0x000000180010b947 */ /* 0x000fea0003800000 */
[----:B------:R-:W-:-:S04]  /*72f0*/  PRMT R3, R3, 0x9910, RZ ;  /* 0x0000991003037816 */ /* 0x000fc800000000ff */
[----:B------:R-:W-:-:S04]  /*7300*/  ISETP.NE.AND P0, PT, R3, RZ, PT ;  /* 0x000000ff0300720c */ /* 0x000fc80003f05270 */
[----:B------:R-:W-:-:S13]  /*7310*/  ISETP.NE.OR P0, PT, R0, 0x2, !P0 ;  /* 0x000000020000780c */ /* 0x000fda0004705670 */
[----:B------:R-:W-:Y:S05]  /*7320*/  @P0 BRA `(.L_x_9) ;  /* 0x0000002400e00947 */ /* 0x000fea0003800000 */
[----:B------:R-:W-:-:S13]  /*7330*/  LOP3.LUT P1, RZ, R11, 0xff, RZ, 0xc0, !PT ;  /* 0x000000ff0bff7812 */ /* 0x000fda000782c0ff */
[----:B------:R-:W-:Y:S05]  /*7340*/  @!P1 BRA `(.L_x_145) ;  /* 0x0000000000189947 */ /* 0x000fea0003800000 */
[----:B------:R-:W-:Y:S01]  /*7350*/  UMOV UR4, 0x400 ;  /* 0x0000040000047882 */ /* 0x000fe20000000000 */
[----:B------:R-:W-:Y:S01]  /*7360*/  IMAD.MOV.U32 R0, RZ, RZ, RZ ;  /* 0x000000ffff007224 */ /* 0x000fe200078e00ff */
[----:B------:R-:W-:-:S04]  /*7370*/  ULEA UR4, UR37, UR4, 0x18 ;  /* 0x0000000425047291 */ /* 0x000fc8000f8ec03f */
[----:B------:R-:W-:-:S05]  /*7380*/  SHF.L.U32 R0, R0, 0x1f, RZ ;  /* 0x0000001f00007819 */ /* 0x000fca00000006ff */
[----:B------:R-:W1:Y:S02]  /*7390*/  SYNCS.PHASECHK.TRANS64.TRYWAIT P0, [UR4+0x88], R0 ;  /* 0x00008800ff0075a7 */ /* 0x000e640008000144 */
[----:B-1----:R-:W-:Y:S05]  /*73a0*/  @!P0 BRA `(.L_x_146) ;  /* 0x0000002800988947 */ /* 0x002fea0003800000 */
.L_x_145:
[----:B------:R-:W-:Y:S01]  /*73b0*/  PRMT R8, RZ, 0x7610, R8 ;  /* 0x00007610ff087816 */ /* 0x000fe20000000008 */
[----:B------:R-:W-:Y:S06]  /*73c0*/  @P2 BRA `(.L_x_147) ;  /* 0x0000000000242947 */ /* 0x000fec0003800000 */
[----:B------:R-:W-:Y:S02]  /*73d0*/  ULDC.64 UR4, c[0x0][0x588] ;  /* 0x0001620000047ab9 */ /* 0x000fe40000000a00 */
[----:B------:R-:W-:-:S04]  /*73e0*/  ISETP.NE.U32.AND P0, PT, RZ, UR4, PT ;  /* 0x00000004ff007c0c */ /* 0x000fc8000bf05070 */
[----:B------:R-:W-:-:S13]  /*73f0*/  ISETP.NE.AND.EX P0, PT, RZ, UR5, PT, P0 ;  /* 0x00000005ff007c0c */ /* 0x000fda000bf05300 */
[----:B------:R-:W-:Y:S05]  /*7400*/  @!P0 BRA `(.L_x_148) ;  /* 0x00000000000c8947 */ /* 0x000fea0003800000 */
[----:B------:R3:W5:Y:S01]  /*7410*/  LDG.E R12, desc[UR42][R4.64] ;  /* 0x0000002a040c7981 */ /* 0x000762000c1e1900 */
[----:B------:R-:W-:Y:S01]  /*7420*/  MOV R8, 0x1 ;  /* 0x0000000100087802 */ /* 0x000fe20000000f00 */
[----:B------:R-:W-:Y:S06]  /*7430*/  BRA `(.L_x_147) ;  /* 0x0000000000087947 */ /* 0x000fec0003800000 */
.L_x_148:
[----:B------:R-:W2:Y:S01]  /*7440*/  LDC R12, c[0x0][0x580] ;  /* 0x00016000ff0c7b82 */ /* 0x000ea20000000800 */
[----:B------:R-:W-:-:S07]  /*7450*/  IMAD.MOV.U32 R8, RZ, RZ, 0x1 ;  /* 0x00000001ff087424 */ /* 0x000fce00078e00ff */
.L_x_147:
[----:B------:R-:W-:Y:S05]  /*7460*/  @!P1 BRA `(.L_x_149) ;  /* 0x0000001400389947 */ /* 0x000fea0003800000 */
[----:B-1----:R-:W1:Y:S01]  /*7470*/  LDC R3, c[0x0][0x8a8] ;  /* 0x00022a00ff037b82 */ /* 0x002e620000000800 */
[----:B------:R-:W-:Y:S01]  /*7480*/  IMAD.MOV.U32 R0, RZ, RZ, -0x1 ;  /* 0xffffffffff007424 */ /* 0x000fe200078e00ff */
[----:B------:R-:W-:Y:S01]  /*7490*/  ULDC UR4, c[0x0][0x900] ;  /* 0x0002400000047ab9 */ /* 0x000fe20000000800 */
[----:B------:R-:W-:Y:S01]  /*74a0*/  LOP3.LUT R9, R19, 0x2, RZ, 0xfc, !PT ;  /* 0x0000000213097812 */ /* 0x000fe200078efcff */
[----:B------:R-:W-:Y:S02]  /*74b0*/  USHF.L.U32 UR21, UR38, UR4, URZ ;  /* 0x0000000426157299 */ /* 0x000fe4000800063f */
[----:B------:R-:W-:Y:S01]  /*74c0*/  SHF.L.U32 R0, R0, UR4, RZ ;  /* 0x0000000400007c19 */ /* 0x000fe200080006ff */
[----:B------:R-:W-:Y:S01]  /*74d0*/  ULDC.64 UR22, c[0x0][0x198] ;  /* 0x0000660000167ab9 */ /* 0x000fe20000000a00 */
[----:B------:R-:W-:Y:S01]  /*74e0*/  ULDC.64 UR4, c[0x0][0x588] ;  /* 0x0001620000047ab9 */ /* 0x000fe20000000a00 */
[----:B------:R-:W-:Y:S01]  /*74f0*/  ULDC.64 UR6, c[0x0][0x8f8] ;  /* 0x00023e0000067ab9 */ /* 0x000fe20000000a00 */
[----:B------:R-:W-:Y:S01]  /*7500*/  LOP3.LUT R0, RZ, R0, RZ, 0x33, !PT ;  /* 0x00000000ff007212 */ /* 0x000fe200078e33ff */
[----:B------:R-:W-:Y:S01]  /*7510*/  ULDC.64 UR14, c[0x0][0x590] ;  /* 0x00016400000e7ab9 */ /* 0x000fe20000000a00 */
[----:B-1----:R-:W-:-:S07]  /*7520*/  VIADD R3, R3, 0xffffffff ;  /* 0xffffffff03037836 */ /* 0x002fce0000000000 */
.L_x_205:
[----:B------:R-:W-:Y:S02]  /*7530*/  ISETP.NE.U32.AND P0, PT, RZ, UR14, PT ;  /* 0x0000000eff007c0c */ /* 0x000fe4000bf05070 */
[----:B------:R-:W-:Y:S02]  /*7540*/  R2UR UR19, R7 ;  /* 0x00000000071372ca */ /* 0x000fe400000e0000 */
[----:B------:R-:W-:Y:S02]  /*7550*/  R2UR UR18, R6 ;  /* 0x00000000061272ca */ /* 0x000fe400000e0000 */
[----:B------:R-:W-:-:S09]  /*7560*/  ISETP.NE.AND.EX P0, PT, RZ, UR15, PT, P0 ;  /* 0x0000000fff007c0c */ /* 0x000fd2000bf05300 */
[----:B------:R-:W-:Y:S02]  /*7570*/  USHF.L.U32 UR19, UR19, 0x8, URZ ;  /* 0x0000000813137899 */ /* 0x000fe4000800063f */
[----:B------:R-:W-:Y:S02]  /*7580*/  USHF.L.U32 UR18, UR18, 0x7, URZ ;  /* 0x0000000712127899 */ /* 0x000fe4000800063f */
[----:B--2-4-:R-:W-:Y:S10]  /*7590*/  @!P0 BRA `(.L_x_150) ;  /* 0x00000000002c8947 */ /* 0x014ff40003800000 */
[----:B------:R-:W-:-:S04]  /*75a0*/  ISETP.NE.U32.AND P1, PT, RZ, UR4, PT ;  /* 0x00000004ff007c0c */ /* 0x000fc8000bf25070 */
[----:B------:R-:W-:-:S13]  /*75b0*/  ISETP.NE.AND.EX P1, PT, RZ, UR5, PT, P1 ;  /* 0x00000005ff007c0c */ /* 0x000fda000bf25310 */
[----:B------:R-:W-:Y:S05]  /*75c0*/  @!P1 BRA `(.L_x_151) ;  /* 0x0000000000189947 */ /* 0x000fea0003800000 */
[----:B---3--:R-:W1:Y:S01]  /*75d0*/  LDC.64 R4, c[0x0][0x588] ;  /* 0x00016200ff047b82 */ /* 0x008e620000000a00 */
[----:B------:R-:W-:-:S04]  /*75e0*/  IMAD R7, R13, UR14, RZ ;  /* 0x0000000e0d077c24 */ /* 0x000fc8000f8e02ff */
[----:B-1----:R-:W-:-:S05]  /*75f0*/  IMAD.WIDE R4, R7, 0x4, R4 ;  /* 0x0000000407047825 */ /* 0x002fca00078e0204 */
[----:B--2--5:R4:W5:Y:S01]  /*7600*/  LDG.E R12, desc[UR42][R4.64] ;  /* 0x0000002a040c7981 */ /* 0x024962000c1e1900 */
[----:B------:R-:W-:Y:S01]  /*7610*/  IMAD.MOV.U32 R8, RZ, RZ, 0x1 ;  /* 0x00000001ff087424 */ /* 0x000fe200078e00ff */
[----:B------:R-:W-:Y:S06]  /*7620*/  BRA `(.L_x_150) ;  /* 0x0000000000087947 */ /* 0x000fec0003800000 */
.L_x_151:
[----:B--2--5:R-:W1:Y:S01]  /*7630*/  LDC R12, c[0x0][0x580] ;  /* 0x00016000ff0c7b82 */ /* 0x024e620000000800 */
[----:B------:R-:W-:-:S07]  /*7640*/  IMAD.MOV.U32 R8, RZ, RZ, 0x1 ;  /* 0x00000001ff087424 */ /* 0x000fce00078e00ff */
.L_x_150:
[----:B------:R-:W-:Y:S05]  /*7650*/  @!P0 BRA `(.L_x_152) ;  /* 0x00000000001c8947 */ /* 0x000fea0003800000 */
[----:B------:R-:W-:-:S13]  /*7660*/  LOP3.LUT P2, RZ, R8, 0xff, RZ, 0xc0, !PT ;  /* 0x000000ff08ff7812 */ /* 0x000fda000784c0ff */
[----:B---34-:R-:W3:Y:S02]  /*7670*/  @!P2 LDC.64 R4, c[0x0][0x588] ;  /* 0x00016200ff04ab82 */ /* 0x018ee40000000a00 */
[----:B---3--:R-:W-:-:S04]  /*7680*/  @!P2 ISETP.NE.U32.AND P0, PT, R4, RZ, PT ;  /* 0x000000ff0400a20c */ /* 0x008fc80003f05070 */
[----:B------:R-:W-:Y:S02]  /*7690*/  @!P2 ISETP.NE.AND.EX P1, PT, R5, RZ, PT, P0 ;  /* 0x000000ff0500a20c */ /* 0x000fe40003f25300 */
[----:B-12--5:R-:W-:Y:S02]  /*76a0*/  @P2 FSETP.EQ.AND P0, PT, R12, RZ, PT ;  /* 0x000000ff0c00220b */ /* 0x026fe40003f02000 */
[----:B------:R-:W-:Y:S01]  /*76b0*/  @!P2 PLOP3.LUT P0, PT, P1, PT, PT, 0x8, 0x0 ;  /* 0x000000000000a81c */ /* 0x000fe20000f0e170 */
[----:B------:R-:W-:-:S12]  /*76c0*/  BRA `(.L_x_153) ;  /* 0x0000000000047947 */ /* 0x000fd80003800000 */
.L_x_152:
[----:B-12--5:R-:W-:-:S13]  /*76d0*/  FSETP.EQ.AND P0, PT, R12, RZ, PT ;  /* 0x000000ff0c00720b */ /* 0x026fda0003f02000 */
.L_x_153:
[----:B------:R-:W-:Y:S02]  /*76e0*/  ISETP.NE.AND P2, PT, R9, 0x3, PT ;  /* 0x000000030900780c */ /* 0x000fe40003f45270 */
[----:B------:R-:W-:-:S04]  /*76f0*/  ELECT P1, URZ, PT ;  /* 0x00000000003f782f */ /* 0x000fc80003820000 */
[----:B------:R-:W-:-:S07]  /*7700*/  PLOP3.LUT P0, PT, P1, P0, PT, 0x20, 0x0 ;  /* 0x000000000000781c */ /* 0x000fce0000f00470 */
[----:B------:R-:W-:Y:S06]  /*7710*/  @!P2 BRA `(.L_x_154) ;  /* 0x000000000004a947 */ /* 0x000fec0003800000 */
[----:B------:R-:W-:Y:S01]  /*7720*/  BPT.TRAP 0x1 ;  /* 0x000000040000795c */ /* 0x000fe20000300000 */
.L_x_154:
[----:B------:R-:W1:Y:S01]  /*7730*/  S2UR UR37, SR_CgaCtaId ;  /* 0x00000000002579c3 */ /* 0x000e620000008800 */
[----:B------:R-:W-:Y:S01]  /*7740*/  UMOV UR13, 0x400 ;  /* 0x00000400000d7882 */ /* 0x000fe20000000000 */
[----:B---34-:R-:W-:-:S05]  /*7750*/  IMAD.MOV.U32 R4, RZ, RZ, 0x1 ;  /* 0x00000001ff047424 */ /* 0x018fca00078e00ff */
[----:B------:R-:W-:Y:S01]  /*7760*/  SHF.L.U32 R4, R4, 0x1f, RZ ;  /* 0x0000001f04047819 */ /* 0x000fe200000006ff */
[----:B-1----:R-:W-:-:S09]  /*7770*/  ULEA UR13, UR37, UR13, 0x18 ;  /* 0x0000000d250d7291 */ /* 0x002fd2000f8ec03f */
[----:B------:R-:W1:Y:S02]  /*7780*/  SYNCS.PHASECHK.TRANS64.TRYWAIT P1, [UR13+0x60], R4 ;  /* 0x00006004ff0075a7 */ /* 0x000e64000802014d */
[----:B-1----:R-:W-:Y:S05]  /*7790*/  @!P1 BRA `(.L_x_155) ;  /* 0x0000002400b49947 */ /* 0x002fea0003800000 */
.L_x_241:
[----:B------:R-:W-:Y:S04]  /*77a0*/  BSSY B0, `(.L_x_156) ;  /* 0x000000e000007945 */ /* 0x000fe80003800000 */
[----:B------:R-:W-:Y:S05]  /*77b0*/  @!P0 BRA `(.L_x_157) ;  /* 0x0000000000308947 */ /* 0x000fea0003800000 */
[----:B------:R-:W-:Y:S01]  /*77c0*/  R2UR UR20, R13 ;  /* 0x000000000d1472ca */ /* 0x000fe200000e0000 */
[----:B------:R-:W-:Y:S02]  /*77d0*/  UIADD3 UR8, UP0, UR22, 0x3f0, URZ ;  /* 0x000003f016087890 */ /* 0x000fe4000ff1e03f */
[----:B------:R-:W-:Y:S02]  /*77e0*/  UIADD3 UR16, UR13, 0x200, URZ ;  /* 0x000002000d107890 */ /* 0x000fe4000fffe03f */
[----:B------:R-:W-:Y:S02]  /*77f0*/  UIADD3 UR17, UR13, 0x40, URZ ;  /* 0x000000400d117890 */ /* 0x000fe4000fffe03f */
[----:B------:R-:W-:Y:S01]  /*7800*/  UIADD3.X UR9, URZ, UR23, URZ, UP0, !UPT ;  /* 0x000000173f097290 */ /* 0x000fe200087fe43f */
[----:B------:R-:W-:Y:S01]  /*7810*/  UMOV UR10, 0x0 ;  /* 0x00000000000a7882 */ /* 0x000fe20000000000 */
[----:B------:R-:W-:-:S07]  /*7820*/  UMOV UR11, 0x10000000 ;  /* 0x10000000000b7882 */ /* 0x000fce0000000000 */
[----:B------:R2:W-:Y:S02]  /*7830*/  UTMALDG.3D [UR16], [UR8], desc[UR10] ;  /* 0x00000a10080075b4 */ /* 0x0005e40008011000 */
[----:B--2---:R-:W-:Y:S05]  /*7840*/  @!P2 BRA `(.L_x_158) ;  /* 0x000000000004a947 */ /* 0x004fea0003800000 */
[----:B------:R-:W-:Y:S01]  /*7850*/  BPT.TRAP 0x1 ;  /* 0x000000040000795c */ /* 0x000fe20000300000 */
.L_x_158:
[----:B-1----:R-:W1:Y:S02]  /*7860*/  LDC R5, c[0x0][0x800] ;  /* 0x00020000ff057b82 */ /* 0x002e640000000800 */
[----:B-1----:R2:W-:Y:S02]  /*7870*/  SYNCS.ARRIVE.TRANS64.RED.A0TR RZ, [UR13+0x40], R5 ;  /* 0x00004005ffff79a7 */ /* 0x0025e4000830040d */
.L_x_157:
[----:B------:R-:W-:Y:S05]  /*7880*/  BSYNC B0 ;  /* 0x0000000000007941 */ /* 0x000fea0003800000 */
.L_x_156:
[----:B------:R-:W-:Y:S05]  /*7890*/  @!P2 BRA `(.L_x_159) ;  /* 0x000000000004a947 */ /* 0x000fea0003800000 */
[----:B------:R-:W-:Y:S01]  /*78a0*/  BPT.TRAP 0x1 ;  /* 0x000000040000795c */ /* 0x000fe20000300000 */
.L_x_159:
[----:B------:R-:W-:-:S04]  /*78b0*/  UIADD3 UR33, UR13, 0x40, URZ ;  /* 0x000000400d217890 */ /* 0x000fc8000fffe03f */
[----:B------:R-:W-:-:S09]  /*78c0*/  UPRMT UR16, UR37, 0x654, UR33 ;  /* 0x0000065425107896 */ /* 0x000fd20008000021 */
[----:B------:R-:W-:Y:S01]  /*78d0*/  SYNCS.ARRIVE.TRANS64.RED.A1T0 RZ, [UR16], RZ ;  /* 0x000000ffffff79a7 */ /* 0x000fe20008100410 */
[----:B------:R-:W-:Y:S05]  /*78e0*/  @!P2 BRA `(.L_x_160) ;  /* 0x000000000004a947 */ /* 0x000fea0003800000 */
[----:B------:R-:W-:Y:S01]  /*78f0*/  BPT.TRAP 0x1 ;  /* 0x000000040000795c */ /* 0x000fe20000300000 */
.L_x_160:
[----:B------:R-:W3:Y:S02]  /*7900*/  SYNCS.PHASECHK.TRANS64.TRYWAIT P1, [UR13+0x68], R4 ;  /* 0x00006804ff0075a7 */ /* 0x000ee4000802014d */
[----:B---3--:R-:W-:Y:S05]  /*7910*/  @!P1 BRA `(.L_x_161) ;  /* 0x00000024006c9947 */ /* 0x008fea0003800000 */
.L_x_242:
[----:B------:R-:W-:Y:S04]  /*7920*/  BSSY B0, `(.L_x_162) ;  /* 0x0000010000007945 */ /* 0x000fe80003800000 */
[----:B------:R-:W-:Y:S05]  /*7930*/  @!P0 BRA `(.L_x_163) ;  /* 0x0000000000388947 */ /* 0x000fea0003800000 */
[----:B------:R-:W-:Y:S01]  /*7940*/  UIADD3 UR24, UP0, UR22, 0x3f0, URZ ;  /* 0x000003f016187890 */ /* 0x000fe2000ff1e03f */
[----:B------:R-:W-:Y:S01]  /*7950*/  R2UR UR12, R13 ;  /* 0x000000000d0c72ca */ /* 0x000fe200000e0000 */
[----:B------:R-:W-:Y:S02]  /*7960*/  UIADD3 UR11, UR19, 0x80, URZ ;  /* 0x00000080130b7890 */ /* 0x000fe4000fffe03f */
[----:B------:R-:W-:Y:S02]  /*7970*/  UIADD3 UR8, UR13, 0x2200, URZ ;  /* 0x000022000d087890 */ /* 0x000fe4000fffe03f */
[----:B------:R-:W-:Y:S02]  /*7980*/  UIADD3 UR9, UR13, 0x48, URZ ;  /* 0x000000480d097890 */ /* 0x000fe4000fffe03f */
[----:B------:R-:W-:Y:S01]  /*7990*/  UIADD3.X UR25, URZ, UR23, URZ, UP0, !UPT ;  /* 0x000000173f197290 */ /* 0x000fe200087fe43f */
[----:B------:R-:W-:Y:S01]  /*79a0*/  UMOV UR26, 0x0 ;  /* 0x00000000001a7882 */ /* 0x000fe20000000000 */
[----:B------:R-:W-:Y:S01]  /*79b0*/  UMOV UR27, 0x10000000 ;  /* 0x10000000001b7882 */ /* 0x000fe20000000000 */
[----:B------:R-:W-:-:S06]  /*79c0*/  UMOV UR10, UR18 ;  /* 0x00000012000a7c82 */ /* 0x000fcc0008000000 */
[----:B------:R3:W-:Y:S02]  /*79d0*/  UTMALDG.3D [UR8], [UR24], desc[UR26] ;  /* 0x00001a08180075b4 */ /* 0x0007e40008011000 */
[----:B---3--:R-:W-:Y:S05]  /*79e0*/  @!P2 BRA `(.L_x_164) ;  /* 0x000000000004a947 */ /* 0x008fea0003800000 */
[----:B------:R-:W-:Y:S01]  /*79f0*/  BPT.TRAP 0x1 ;  /* 0x000000040000795c */ /* 0x000fe20000300000 */
.L_x_164:
[----:B-12---:R-:W1:Y:S02]  /*7a00*/  LDC R5, c[0x0][0x800] ;  /* 0x00020000ff057b82 */ /* 0x006e640000000800 */
[----:B-1----:R3:W-:Y:S02]  /*7a10*/  SYNCS.ARRIVE.TRANS64.RED.A0TR RZ, [UR13+0x48], R5 ;  /* 0x00004805ffff79a7 */ /* 0x0027e4000830040d */
.L_x_163:
[----:B------:R-:W-:Y:S05]  /*7a20*/  BSYNC B0 ;  /* 0x0000000000007941 */ /* 0x000fea0003800000 */
.L_x_162:
[----:B------:R-:W-:Y:S05]  /*7a30*/  @!P2 BRA `(.L_x_165) ;  /* 0x000000000004a947 */ /* 0x000fea0003800000 */
[----:B------:R-:W-:Y:S01]  /*7a40*/  BPT.TRAP 0x1 ;  /* 0x000000040000795c */ /* 0x000fe20000300000 */
.L_x_165:
[----:B------:R-:W-:Y:S02]  /*7a50*/  UIADD3 UR25, UR13, 0x48, URZ ;  /* 0x000000480d197890 */ /* 0x000fe4000fffe03f */
[----:B------:R-:W-:Y:S02]  /*7a60*/  UIADD3 UR10, UR18, 0x20, URZ ;  /* 0x00000020120a7890 */ /* 0x000fe4000fffe03f */
[----:B------:R-:W-:-:S09]  /*7a70*/  UPRMT UR20, UR37, 0x654, UR25 ;  /* 0x0000065425147896 */ /* 0x000fd20008000019 */
[----:B------:R-:W-:Y:S01]  /*7a80*/  SYNCS.ARRIVE.TRANS64.RED.A1T0 RZ, [UR20], RZ ;  /* 0x000000ffffff79a7 */ /* 0x000fe20008100414 */
[----:B------:R-:W-:Y:S05]  /*7a90*/  @!P2 BRA `(.L_x_166) ;  /* 0x000000000004a947 */ /* 0x000fea0003800000 */
[----:B------:R-:W-:Y:S01]  /*7aa0*/  BPT.TRAP 0x1 ;  /* 0x000000040000795c */ /* 0x000fe20000300000 */
.L_x_166:
[----:B------:R-:W4:Y:S02]  /*7ab0*/  SYNCS.PHASECHK.TRANS64.TRYWAIT P1, [UR13+0x70], R4 ;  /* 0x00007004ff0075a7 */ /* 0x000f24000802014d */
[----:B----4-:R-:W-:Y:S05]  /*7ac0*/  @!P1 BRA `(.L_x_167) ;  /* 0x0000002400189947 */ /* 0x010fea0003800000 */
.L_x_243:
        /* <DEDUP_REMOVED lines=8> */
[----:B------:R-:W-:Y:S01]  /*7b50*/  UMOV UR29, 0x10000000 ;  /* 0x10000000001d7882 */ /* 0x000fe20000000000 */
[----:B------:R-:W-:-:S06]  /*7b60*/  UMOV UR11, UR19 ;  /* 0x00000013000b7c82 */ /* 0x000fcc0008000000 */
[----:B------:R4:W-:Y:S02]  /*7b70*/  UTMALDG.3D [UR8], [UR26], desc[UR28] ;  /* 0x00001c081a0075b4 */ /* 0x0009e40008011000 */
[----:B----4-:R-:W-:Y:S05]  /*7b80*/  @!P2 BRA `(.L_x_170) ;  /* 0x000000000004a947 */ /* 0x010fea0003800000 */
[----:B------:R-:W-:Y:S01]  /*7b90*/  BPT.TRAP 0x1 ;  /* 0x000000040000795c */ /* 0x000fe20000300000 */
.L_x_170:
[----:B-123--:R-:W1:Y:S02]  /*7ba0*/  LDC R5, c[0x0][0x800] ;  /* 0x00020000ff057b82 */ /* 0x00ee640000000800 */
[----:B-1----:R4:W-:Y:S02]  /*7bb0*/  SYNCS.ARRIVE.TRANS64.RED.A0TR RZ, [UR13+0x50], R5 ;  /* 0x00005005ffff79a7 */ /* 0x0029e4000830040d */
.L_x_169:
[----:B------:R-:W-:Y:S05]  /*7bc0*/  BSYNC B0 ;  /* 0x0000000000007941 */ /* 0x000fea0003800000 */
.L_x_168:
[----:B------:R-:W-:Y:S05]  /*7bd0*/  @!P2 BRA `(.L_x_171) ;  /* 0x000000000004a947 */ /* 0x000fea0003800000 */
[----:B------:R-:W-:Y:S01]  /*7be0*/  BPT.TRAP 0x1 ;  /* 0x000000040000795c */ /* 0x000fe20000300000 */
.L_x_171:
[----:B------:R-:W-:-:S04]  /*7bf0*/  UIADD3 UR17, UR13, 0x50, URZ ;  /* 0x000000500d117890 */ /* 0x000fc8000fffe03f */
[----:B------:R-:W-:-:S09]  /*7c00*/  UPRMT UR29, UR37, 0x654, UR17 ;  /* 0x00000654251d7896 */ /* 0x000fd20008000011 */
[----:B------:R-:W-:Y:S01]  /*7c10*/  SYNCS.ARRIVE.TRANS64.RED.A1T0 RZ, [UR29], RZ ;  /* 0x000000ffffff79a7 */ /* 0x000fe2000810041d */
[----:B------:R-:W-:Y:S05]  /*7c20*/  @!P2 BRA `(.L_x_172) ;  /* 0x000000000004a947 */ /* 0x000fea0003800000 */
[----:B------:R-:W-:Y:S01]  /*7c30*/  BPT.TRAP 0x1 ;  /* 0x000000040000795c */ /* 0x000fe20000300000 */
.L_x_172:
[----:B------:R-:W5:Y:S02]  /*7c40*/  SYNCS.PHASECHK.TRANS64.TRYWAIT P1, [UR13+0x78], R4 ;  /* 0x00007804ff0075a7 */ /* 0x000f64000802014d */
[----:B-----5:R-:W-:Y:S05]  /*7c50*/  @!P1 BRA `(.L_x_173) ;  /* 0x0000002000cc9947 */ /* 0x020fea0003800000 */
.L_x_244:
        /* <DEDUP_REMOVED lines=9> */
[----:B------:R-:W-:-:S07]  /*7cf0*/  UMOV UR31, 0x10000000 ;  /* 0x10000000001f7882 */ /* 0x000fce0000000000 */
[----:B------:R1:W-:Y:S02]  /*7d00*/  UTMALDG.3D [UR8], [UR26], desc[UR30] ;  /* 0x00001e081a0075b4 */ /* 0x0003e40008011000 */
[----:B-1----:R-:W-:Y:S05]  /*7d10*/  @!P2 BRA `(.L_x_176) ;  /* 0x000000000004a947 */ /* 0x002fea0003800000 */
[----:B------:R-:W-:Y:S01]  /*7d20*/  BPT.TRAP 0x1 ;  /* 0x000000040000795c */ /* 0x000fe20000300000 */
.L_x_176:
[----:B------:R-:W1:Y:S02]  /*7d30*/  LDC R4, c[0x0][0x800] ;  /* 0x00020000ff047b82 */ /* 0x000e640000000800 */
[----:B-1----:R1:W-:Y:S02]  /*7d40*/  SYNCS.ARRIVE.TRANS64.RED.A0TR RZ, [UR13+0x58], R4 ;  /* 0x00005804ffff79a7 */ /* 0x0023e4000830040d */
.L_x_175:
[----:B------:R-:W-:Y:S05]  /*7d50*/  BSYNC B0 ;  /* 0x0000000000007941 */ /* 0x000fea0003800000 */
.L_x_174:
[----:B------:R-:W-:Y:S05]  /*7d60*/  @!P2 BRA `(.L_x_177) ;  /* 0x000000000004a947 */ /* 0x000fea0003800000 */
[----:B------:R-:W-:Y:S01]  /*7d70*/  BPT.TRAP 0x1 ;  /* 0x000000040000795c */ /* 0x000fe20000300000 */
.L_x_177:
[----:B------:R-:W-:Y:S02]  /*7d80*/  UIADD3 UR9, UR13, 0x58, URZ ;  /* 0x000000580d097890 */ /* 0x000fe4000fffe03f */
[----:B------:R-:W-:Y:S02]  /*7d90*/  UIADD3 UR34, UR18, 0x40, URZ ;  /* 0x0000004012227890 */ /* 0x000fe4000fffe03f */
[----:B------:R-:W-:-:S09]  /*7da0*/  UPRMT UR30, UR37, 0x654, UR9 ;  /* 0x00000654251e7896 */ /* 0x000fd20008000009 */
[----:B------:R-:W-:Y:S01]  /*7db0*/  SYNCS.ARRIVE.TRANS64.RED.A1T0 RZ, [UR30], RZ ;  /* 0x000000ffffff79a7 */ /* 0x000fe2000810041e */
[----:B------:R-:W-:Y:S05]  /*7dc0*/  @!P2 BRA `(.L_x_178) ;  /* 0x000000000004a947 */ /* 0x000fea0003800000 */
[----:B------:R-:W-:Y:S01]  /*7dd0*/  BPT.TRAP 0x1 ;  /* 0x000000040000795c */ /* 0x000fe20000300000 */
.L_x_178:
[----:B-1----:R-:W-:-:S04]  /*7de0*/  SHF.L.U32 R4, RZ, 0x1f, RZ ;  /* 0x0000001fff047819 */ /* 0x002fc800000006ff */
[----:B------:R-:W1:Y:S02]  /*7df0*/  SYNCS.PHASECHK.TRANS64.TRYWAIT P1, [UR13+0x60], R4 ;  /* 0x00006004ff0075a7 */ /* 0x000e64000802014d */
[----:B-1----:R-:W-:Y:S05]  /*7e00*/  @!P1 BRA `(.L_x_179) ;  /* 0x0000002000789947 */ /* 0x002fea0003800000 */
.L_x_245:
[----:B------:R-:W-:Y:S04]  /*7e10*/  BSSY B0, `(.L_x_180) ;  /* 0x000000e000007945 */ /* 0x000fe80003800000 */
[----:B------:R-:W-:Y:S05]  /*7e20*/  @!P0 BRA `(.L_x_181) ;  /* 0x0000000000308947 */ /* 0x000fea0003800000 */
[----:B------:R-:W-:Y:S01]  /*7e30*/  R2UR UR36, R13 ;  /* 0x000000000d2472ca */ /* 0x000fe200000e0000 */
[----:B------:R-:W-:Y:S02]  /*7e40*/  UIADD3 UR10, UP0, UR22, 0x3f0, URZ ;  /* 0x000003f0160a7890 */ /* 0x000fe4000ff1e03f */
[----:B------:R-:W-:Y:S02]  /*7e50*/  UIADD3 UR32, UR13, 0x200, URZ ;  /* 0x000002000d207890 */ /* 0x000fe4000fffe03f */
[----:B------:R-:W-:Y:S01]  /*7e60*/  UIADD3.X UR11, URZ, UR23, URZ, UP0, !UPT ;  /* 0x000000173f0b7290 */ /* 0x000fe200087fe43f */
[----:B------:R-:W-:Y:S01]  /*7e70*/  UMOV UR26, 0x0 ;  /* 0x00000000001a7882 */ /* 0x000fe20000000000 */
[----:B------:R-:W-:Y:S01]  /*7e80*/  UMOV UR27, 0x10000000 ;  /* 0x10000000001b7882 */ /* 0x000fe20000000000 */
[----:B------:R-:W-:-:S06]  /*7e90*/  UMOV UR35, UR19 ;  /* 0x0000001300237c82 */ /* 0x000fcc0008000000 */
[----:B------:R1:W-:Y:S02]  /*7ea0*/  UTMALDG.3D [UR32], [UR10], desc[UR26] ;  /* 0x00001a200a0075b4 */ /* 0x0003e40008011000 */
[----:B-1----:R-:W-:Y:S05]  /*7eb0*/  @!P2 BRA `(.L_x_182) ;  /* 0x000000000004a947 */ /* 0x002fea0003800000 */
[----:B------:R-:W-:Y:S01]  /*7ec0*/  BPT.TRAP 0x1 ;  /* 0x000000040000795c */ /* 0x000fe20000300000 */
.L_x_182:
[----:B--234-:R-:W1:Y:S02]  /*7ed0*/  LDC R5, c[0x0][0x800] ;  /* 0x00020000ff057b82 */ /* 0x01ce640000000800 */
[----:B-1----:R1:W-:Y:S02]  /*7ee0*/  SYNCS.ARRIVE.TRANS64.RED.A0TR RZ, [UR13+0x40], R5 ;  /* 0x00004005ffff79a7 */ /* 0x0023e4000830040d */
.L_x_181:
[----:B------:R-:W-:Y:S05]  /*7ef0*/  BSYNC B0 ;  /* 0x0000000000007941 */ /* 0x000fea0003800000 */
.L_x_180:
[----:B------:R-:W-:Y:S05]  /*7f00*/  @!P2 BRA `(.L_x_183) ;  /* 0x000000000004a947 */ /* 0x000fea0003800000 */
[----:B------:R-:W-:Y:S01]  /*7f10*/  BPT.TRAP 0x1 ;  /* 0x000000040000795c */ /* 0x000fe20000300000 */
.L_x_183:
[----:B------:R-:W-:Y:S01]  /*7f20*/  SYNCS.ARRIVE.TRANS64.RED.A1T0 RZ, [UR16], RZ ;  /* 0x000000ffffff79a7 */ /* 0x000fe20008100410 */
[----:B------:R-:W-:Y:S05]  /*7f30*/  @!P2 BRA `(.L_x_184) ;  /* 0x000000000004a947 */ /* 0x000fea0003800000 */
[----:B------:R-:W-:Y:S01]  /*7f40*/  BPT.TRAP 0x1 ;  /* 0x000000040000795c */ /* 0x000fe20000300000 */
.L_x_184:
[----:B------:R-:W5:Y:S02]  /*7f50*/  SYNCS.PHASECHK.TRANS64.TRYWAIT P1, [UR13+0x68], R4 ;  /* 0x00006804ff0075a7 */ /* 0x000f64000802014d */
[----:B-----5:R-:W-:Y:S05]  /*7f60*/  @!P1 BRA `(.L_x_185) ;  /* 0x0000002000389947 */ /* 0x020fea0003800000 */
.L_x_246:
        /* <DEDUP_REMOVED lines=13> */
.L_x_188:
[----:B--234-:R-:W1:Y:S02]  /*8040*/  LDC R5, c[0x0][0x800] ;  /* 0x00020000ff057b82 */ /* 0x01ce640000000800 */
[----:B-1----:R1:W-:Y:S02]  /*8050*/  SYNCS.ARRIVE.TRANS64.RED.A0TR RZ, [UR13+0x48], R5 ;  /* 0x00004805ffff79a7 */ /* 0x0023e4000830040d */
.L_x_187:
[----:B------:R-:W-:Y:S05]  /*8060*/  BSYNC B0 ;  /* 0x0000000000007941 */ /* 0x000fea0003800000 */
.L_x_186:
[----:B------:R-:W-:Y:S05]  /*8070*/  @!P2 BRA `(.L_x_189) ;  /* 0x000000000004a947 */ /* 0x000fea0003800000 */
[----:B------:R-:W-:Y:S01]  /*8080*/  BPT.TRAP 0x1 ;  /* 0x000000040000795c */ /* 0x000fe20000300000 */
.L_x_189:
[----:B------:R-:W-:Y:S01]  /*8090*/  SYNCS.ARRIVE.TRANS64.RED.A1T0 RZ, [UR20], RZ ;  /* 0x000000ffffff79a7 */ /* 0x000fe20008100414 */
[----:B------:R-:W-:Y:S01]  /*80a0*/  UIADD3 UR18, UR18, 0x60, URZ ;  /* 0x0000006012127890 */ /* 0x000fe2000fffe03f */
[----:B------:R-:W-:Y:S11]  /*80b0*/  @!P2 BRA `(.L_x_190) ;  /* 0x000000000004a947 */ /* 0x000ff60003800000 */
[----:B------:R-:W-:Y:S01]  /*80c0*/  BPT.TRAP 0x1 ;  /* 0x000000040000795c */ /* 0x000fe20000300000 */
.L_x_190:
[----:B------:R-:W5:Y:S02]  /*80d0*/  SYNCS.PHASECHK.TRANS64.TRYWAIT P1, [UR13+0x70], R4 ;  /* 0x00007004ff0075a7 */ /* 0x000f64000802014d */
[----:B-----5:R-:W-:Y:S05]  /*80e0*/  @!P1 BRA `(.L_x_191) ;  /* 0x0000001c00f09947 */ /* 0x020fea0003800000 */
.L_x_247:
[----:B------:R-:W-:Y:S04]  /*80f0*/  BSSY B0, `(.L_x_192) ;  /* 0x000000d000007945 */ /* 0x000fe80003800000 */
[----:B------:R-:W-:Y:S05]  /*8100*/  @!P0 BRA `(.L_x_193) ;  /* 0x00000000002c8947 */ /* 0x000fea0003800000 */
[----:B------:R-:W-:Y:S01]  /*8110*/  R2UR UR20, R13 ;  /* 0x000000000d1472ca */ /* 0x000fe200000e0000 */
[----:B------:R-:W-:Y:S02]  /*8120*/  UIADD3 UR10, UP0, UR22, 0x3f0, URZ ;  /* 0x000003f0160a7890 */ /* 0x000fe4000ff1e03f */
[----:B------:R-:W-:Y:S02]  /*8130*/  UIADD3 UR16, UR13, 0x4200, URZ ;  /* 0x000042000d107890 */ /* 0x000fe4000fffe03f */
[----:B------:R-:W-:Y:S01]  /*8140*/  UIADD3.X UR11, URZ, UR23, URZ, UP0, !UPT ;  /* 0x000000173f0b7290 */ /* 0x000fe200087fe43f */
[----:B------:R-:W-:Y:S01]  /*8150*/  UMOV UR24, 0x0 ;  /* 0x0000000000187882 */ /* 0x000fe20000000000 */
[----:B------:R-:W-:-:S07]  /*8160*/  UMOV UR25, 0x10000000 ;  /* 0x1000000000197882 */ /* 0x000fce0000000000 */
[----:B------:R1:W-:Y:S02]  /*8170*/  UTMALDG.3D [UR16], [UR10], desc[UR24] ;  /* 0x000018100a0075b4 */ /* 0x0003e40008011000 */
[----:B-1----:R-:W-:Y:S05]  /*8180*/  @!P2 BRA `(.L_x_194) ;  /* 0x000000000004a947 */ /* 0x002fea0003800000 */
[----:B------:R-:W-:Y:S01]  /*8190*/  BPT.TRAP 0x1 ;  /* 0x000000040000795c */ /* 0x000fe20000300000 */
.L_x_194:
[----:B--234-:R-:W1:Y:S02]  /*81a0*/  LDC R5, c[0x0][0x800] ;  /* 0x00020000ff057b82 */ /* 0x01ce640000000800 */
[----:B-1----:R1:W-:Y:S02]  /*81b0*/  SYNCS.ARRIVE.TRANS64.RED.A0TR RZ, [UR13+0x50], R5 ;  /* 0x00005005ffff79a7 */ /* 0x0023e4000830040d */
.L_x_193:
[----:B------:R-:W-:Y:S05]  /*81c0*/  BSYNC B0 ;  /* 0x0000000000007941 */ /* 0x000fea0003800000 */
.L_x_192:
[----:B------:R-:W-:Y:S05]  /*81d0*/  @!P2 BRA `(.L_x_195) ;  /* 0x000000000004a947 */ /* 0x000fea0003800000 */
[----:B------:R-:W-:Y:S01]  /*81e0*/  BPT.TRAP 0x1 ;  /* 0x000000040000795c */ /* 0x000fe20000300000 */
.L_x_195:
[----:B------:R-:W-:Y:S01]  /*81f0*/  SYNCS.ARRIVE.TRANS64.RED.A1T0 RZ, [UR29], RZ ;  /* 0x000000ffffff79a7 */ /* 0x000fe2000810041d */
[----:B------:R-:W-:Y:S05]  /*8200*/  @!P2 BRA `(.L_x_196) ;  /* 0x000000000004a947 */ /* 0x000fea0003800000 */
[----:B------:R-:W-:Y:S01]  /*8210*/  BPT.TRAP 0x1 ;  /* 0x000000040000795c */ /* 0x000fe20000300000 */
.L_x_196:
[----:B------:R-:W5:Y:S02]  /*8220*/  SYNCS.PHASECHK.TRANS64.TRYWAIT P1, [UR13+0x78], R4 ;  /* 0x00007804ff0075a7 */ /* 0x000f64000802014d */
[----:B-----5:R-:W-:Y:S05]  /*8230*/  @!P1 BRA `(.L_x_197) ;  /* 0x0000001c00b49947 */ /* 0x020fea0003800000 */
.L_x_248:
        /* <DEDUP_REMOVED lines=13> */
.L_x_200:
[----:B------:R-:W1:Y:S02]  /*8310*/  LDC R4, c[0x0][0x800] ;  /* 0x00020000ff047b82 */ /* 0x000e640000000800 */
[----:B-1----:R1:W-:Y:S02]  /*8320*/  SYNCS.ARRIVE.TRANS64.RED.A0TR RZ, [UR13+0x58], R4 ;  /* 0x00005804ffff79a7 */ /* 0x0023e4000830040d */
.L_x_199:
[----:B------:R-:W-:Y:S05]  /*8330*/  BSYNC B0 ;  /* 0x0000000000007941 */ /* 0x000fea0003800000 */
.L_x_198:
[----:B------:R-:W-:Y:S05]  /*8340*/  @!P2 BRA `(.L_x_201) ;  /* 0x000000000004a947 */ /* 0x000fea0003800000 */
[----:B------:R-:W-:Y:S01]  /*8350*/  BPT.TRAP 0x1 ;  /* 0x000000040000795c */ /* 0x000fe20000300000 */
.L_x_201:
[----:B------:R-:W-:Y:S01]  /*8360*/  IADD3 R16, P0, R16, UR40, RZ ;  /* 0x0000002810107c10 */ /* 0x000fe2000ff1e0ff */
[----:B------:R-:W-:Y:S01]  /*8370*/  SYNCS.ARRIVE.TRANS64.RED.A1T0 RZ, [UR30], RZ ;  /* 0x000000ffffff79a7 */ /* 0x000fe2000810041e */
[----:B-1----:R-:W-:Y:S01]  /*8380*/  PRMT R4, RZ, 0x7610, R4 ;  /* 0x00007610ff047816 */ /* 0x002fe20000000004 */
[----:B------:R-:W-:Y:S01]  /*8390*/  IMAD.MOV.U32 R6, RZ, RZ, -0x1 ;  /* 0xffffffffff067424 */ /* 0x000fe200078e00ff */
[----:B------:R-:W-:Y:S01]  /*83a0*/  IADD3.X R17, R17, UR39, RZ, P0, !PT ;  /* 0x0000002711117c10 */ /* 0x000fe200087fe4ff */
[----:B------:R-:W-:Y:S01]  /*83b0*/  IMAD.MOV.U32 R13, RZ, RZ, -0x1 ;  /* 0xffffffffff0d7424 */ /* 0x000fe200078e00ff */
[----:B------:R-:W-:Y:S02]  /*83c0*/  ISETP.GE.U32.AND P0, PT, R16, UR6, PT ;  /* 0x0000000610007c0c */ /* 0x000fe4000bf06070 */
[----:B------:R-:W-:Y:S02]  /*83d0*/  MOV R7, 0xffffffff ;  /* 0xffffffff00077802 */ /* 0x000fe40000000f00 */
[----:B------:R-:W-:-:S13]  /*83e0*/  ISETP.GE.U32.AND.EX P0, PT, R17, UR7, PT, P0 ;  /* 0x0000000711007c0c */ /* 0x000fda000bf06100 */
[----:B------:R-:W-:Y:S05]  /*83f0*/  @P0 BRA `(.L_x_202) ;  /* 0x00000004004c0947 */ /* 0x000fea0003800000 */
[----:B------:R-:W1:Y:S01]  /*8400*/  S2R R25, SR_CTAID.X ;  /* 0x0000000000197919 */ /* 0x000e620000002500 */
[----:B------:R-:W5:Y:S01]  /*8410*/  LDC.64 R14, c[0x0][0x8d0] ;  /* 0x00023400ff0e7b82 */ /* 0x000f620000000a00 */
[----:B------:R-:W-:Y:S01]  /*8420*/  ULDC UR8, c[0x0][0x150] ;  /* 0x0000540000087ab9 */ /* 0x000fe20000000800 */
[----:B--234-:R-:W-:Y:S01]  /*8430*/  IMAD.MOV.U32 R5, RZ, RZ, R17 ;  /* 0x000000ffff057224 */ /* 0x01cfe200078e0011 */
[----:B------:R-:W2:Y:S05]  /*8440*/  S2R R20, SR_CTAID.Y ;  /* 0x0000000000147919 */ /* 0x000eaa0000002600 */
[----:B------:R-:W3:Y:S08]  /*8450*/  LDC R18, c[0x0][0x144] ;  /* 0x00005100ff127b82 */ /* 0x000ef00000000800 */
[----:B------:R-:W4:Y:S08]  /*8460*/  LDC R21, c[0x0][0x148] ;  /* 0x00005200ff157b82 */ /* 0x000f300000000800 */
[----:B------:R-:W3:Y:S01]  /*8470*/  LDC R23, c[0x0][0x8d8] ;  /* 0x00023600ff177b82 */ /* 0x000ee20000000800 */
[----:B-----5:R-:W-:-:S04]  /*8480*/  ISETP.NE.U32.AND P0, PT, R14, RZ, PT ;  /* 0x000000ff0e00720c */ /* 0x020fc80003f05070 */
[----:B------:R-:W-:Y:S02]  /*8490*/  ISETP.NE.AND.EX P0, PT, R15, RZ, PT, P0 ;  /* 0x000000ff0f00720c */ /* 0x000fe40003f05300 */
[----:B-1----:R-:W-:Y:S01]  /*84a0*/  I2FP.F32.U32 R4, R25 ;  /* 0x0000001900047245 */ /* 0x002fe20000201000 */
[----:B------:R-:W1:Y:S04]  /*84b0*/  LDC.64 R10, c[0x0][0x8c8] ;  /* 0x00023200ff0a7b82 */ /* 0x000e680000000a00 */
[----:B------:R-:W-:Y:S01]  /*84c0*/  FMUL R6, R4, UR8 ;  /* 0x0000000804067c20 */ /* 0x000fe20008400000 */
[----:B--2---:R-:W-:Y:S01]  /*84d0*/  I2FP.F32.U32 R4, R20 ;  /* 0x0000001400047245 */ /* 0x004fe20000201000 */
[----:B------:R-:W-:Y:S02]  /*84e0*/  ULDC UR8, c[0x0][0x154] ;  /* 0x0000550000087ab9 */ /* 0x000fe40000000800 */
[----:B------:R2:W1:Y:S02]  /*84f0*/  F2I.U32.TRUNC.NTZ R24, R6 ;  /* 0x0000000600187305 */ /* 0x000464000020f000 */
[----:B------:R-:W-:Y:S01]  /*8500*/  FMUL R22, R4, UR8 ;  /* 0x0000000804167c20 */ /* 0x000fe20008400000 */
[----:B------:R-:W-:-:S05]  /*8510*/  IMAD.MOV.U32 R4, RZ, RZ, R16 ;  /* 0x000000ffff047224 */ /* 0x000fca00078e0010 */
[----:B------:R-:W1:Y:S01]  /*8520*/  F2I.U32.TRUNC.NTZ R22, R22 ;  /* 0x0000001600167305 */ /* 0x000e62000020f000 */
[----:B--234-:R-:W-:Y:S05]  /*8530*/  @!P0 BRA `(.L_x_203) ;  /* 0x0000000000288947 */ /* 0x01cfea0003800000 */
[----:B------:R-:W2:Y:S02]  /*8540*/  LDC R5, c[0x0][0x8dc] ;  /* 0x00023700ff057b82 */ /* 0x000ea40000000800 */
[----:B--2---:R-:W-:-:S05]  /*8550*/  IADD3 R5, P0, R16, R5, RZ ;  /* 0x0000000510057210 */ /* 0x004fca0007f1e0ff */
[----:B------:R-:W-:-:S04]  /*8560*/  IMAD.X R13, RZ, RZ, R17, P0 ;  /* 0x000000ffff0d7224 */ /* 0x000fc800000e0611 */
[----:B------:R-:W-:-:S04]  /*8570*/  IMAD.WIDE.U32 R6, R13, R14, RZ ;  /* 0x0000000e0d067225 */ /* 0x000fc800078e00ff */
[----:B------:R-:W-:-:S04]  /*8580*/  IMAD.WIDE.U32 R6, P0, R5, R15, R6 ;  /* 0x0000000f05067225 */ /* 0x000fc80007800006 */
[----:B------:R-:W-:Y:S01]  /*8590*/  IMAD.WIDE.U32 R4, R5, R14, RZ ;  /* 0x0000000e05047225 */ /* 0x000fe200078e00ff */
[----:B------:R-:W-:-:S04]  /*85a0*/  MOV R4, R7 ;  /* 0x0000000700047202 */ /* 0x000fc80000000f00 */
[----:B------:R-:W-:Y:S01]  /*85b0*/  IADD3 RZ, P1, R5, R6, RZ ;  /* 0x0000000605ff7210 */ /* 0x000fe20007f3e0ff */
[----:B------:R-:W-:-:S04]  /*85c0*/  IMAD.X R5, RZ, RZ, RZ, P0 ;  /* 0x000000ffff057224 */ /* 0x000fc800000e06ff */
[----:B------:R-:W-:-:S08]  /*85d0*/  IMAD.WIDE.U32.X R4, R13, R15, R4, P1 ;  /* 0x0000000f0d047225 */ /* 0x000fd000008e0404 */
.L_x_203:
[----:B------:R-:W-:Y:S01]  /*85e0*/  ISETP.NE.AND P2, PT, R2, 0x1, PT ;  /* 0x000000010200780c */ /* 0x000fe20003f45270 */
[----:B-1----:R-:W-:Y:S01]  /*85f0*/  IMAD.MOV R24, RZ, RZ, -R24 ;  /* 0x000000ffff187224 */ /* 0x002fe200078e0a18 */
[-CC-:B------:R-:W-:Y:S01]  /*8600*/  SHF.R.U64 R13, R4, R23.reuse, R5.reuse ;  /* 0x00000017040d7219 */ /* 0x180fe20000001205 */
[----:B------:R-:W1:Y:S01]  /*8610*/  LDC.64 R14, c[0x0][0x8e8] ;  /* 0x00023a00ff0e7b82 */ /* 0x000e620000000a00 */
[----:B------:R-:W-:Y:S01]  /*8620*/  IMAD.MOV R22, RZ, RZ, -R22 ;  /* 0x000000ffff167224 */ /* 0x000fe200078e0a16 */
[----:B------:R-:W-:Y:S01]  /*8630*/  SHF.R.U32.HI R23, RZ, R23, R5 ;  /* 0x00000017ff177219 */ /* 0x000fe20000011605 */
[----:B------:R-:W-:Y:S01]  /*8640*/  IMAD R18, R18, R24, R25 ;  /* 0x0000001812127224 */ /* 0x000fe200078e0219 */
[----:B------:R-:W-:-:S04]  /*8650*/  IADD3 R25, P0, RZ, -R13, RZ ;  /* 0x8000000dff197210 */ /* 0x000fc80007f1e0ff */
[----:B------:R-:W2:Y:S01]  /*8660*/  LDC R7, c[0x0][0x8c0] ;  /* 0x00023000ff077b82 */ /* 0x000ea20000000800 */
[----:B------:R-:W-:Y:S02]  /*8670*/  IMAD.X R23, RZ, RZ, ~R23, P0 ;  /* 0x000000ffff177224 */ /* 0x000fe400000e0e17 */
[----:B------:R-:W-:Y:S02]  /*8680*/  @P2 IMAD R18, R21, R22, R20 ;  /* 0x0000001615122224 */ /* 0x000fe400078e0214 */
[-C--:B------:R-:W-:Y:S02]  /*8690*/  IMAD R6, R23, R10.reuse, RZ ;  /* 0x0000000a17067224 */ /* 0x080fe400078e02ff */
[C---:B------:R-:W-:Y:S01]  /*86a0*/  IMAD.WIDE.U32 R4, R25.reuse, R10, R16 ;  /* 0x0000000a19047225 */ /* 0x040fe200078e0010 */
[----:B------:R-:W3:Y:S03]  /*86b0*/  LDC R22, c[0x0][0x8b0] ;  /* 0x00022c00ff167b82 */ /* 0x000ee60000000800 */
[----:B------:R-:W-:-:S04]  /*86c0*/  IMAD R11, R25, R11, R6 ;  /* 0x0000000b190b7224 */ /* 0x000fc800078e0206 */
[----:B------:R-:W-:Y:S01]  /*86d0*/  IMAD.IADD R6, R5, 0x1, R11 ;  /* 0x0000000105067824 */ /* 0x000fe200078e020b */
[----:B------:R-:W4:Y:S01]  /*86e0*/  LDC R27, c[0x0][0x900] ;  /* 0x00024000ff1b7b82 */ /* 0x000f220000000800 */
[----:B-1----:R-:W-:-:S04]  /*86f0*/  ISETP.NE.U32.AND P0, PT, R14, RZ, PT ;  /* 0x000000ff0e00720c */ /* 0x002fc80003f05070 */
[----:B------:R-:W-:-:S03]  /*8700*/  ISETP.NE.AND.EX P0, PT, R15, RZ, PT, P0 ;  /* 0x000000ff0f00720c */ /* 0x000fc60003f05300 */
[----:B------:R-:W1:Y:S01]  /*8710*/  LDC R23, c[0x0][0x8f0] ;  /* 0x00023c00ff177b82 */ /* 0x000e620000000800 */
[-CC-:B--2---:R-:W-:Y:S02]  /*8720*/  SHF.R.U64 R20, R4, R7.reuse, R6.reuse ;  /* 0x0000000704147219 */ /* 0x184fe40000001206 */
[----:B------:R-:W-:-:S05]  /*8730*/  SHF.R.U32.HI R7, RZ, R7, R6 ;  /* 0x00000007ff077219 */ /* 0x000fca0000011606 */
[----:B------:R-:W2:Y:S01]  /*8740*/  LDC R11, c[0x0][0x8e0] ;  /* 0x00023800ff0b7b82 */ /* 0x000ea20000000800 */
[-CC-:B---3--:R-:W-:Y:S02]  /*8750*/  SHF.R.U64 R25, R20, R22.reuse, R7.reuse ;  /* 0x0000001614197219 */ /* 0x188fe40000001207 */
[----:B------:R-:W-:-:S05]  /*8760*/  SHF.R.U32.HI R4, RZ, R22, R7 ;  /* 0x00000016ff047219 */ /* 0x000fca0000011607 */
[----:B------:R-:W3:Y:S01]  /*8770*/  LDC R21, c[0x0][0x8b8] ;  /* 0x00022e00ff157b82 */ /* 0x000ee20000000800 */
[-CC-:B----4-:R-:W-:Y:S02]  /*8780*/  SHF.R.U64 R22, R25, R27.reuse, R4.reuse ;  /* 0x0000001b19167219 */ /* 0x190fe40000001204 */
[----:B------:R-:W-:-:S03]  /*8790*/  SHF.R.U32.HI R27, RZ, R27, R4 ;  /* 0x0000001bff1b7219 */ /* 0x000fc60000011604 */
[----:B------:R-:W-:Y:S02]  /*87a0*/  IMAD.MOV.U32 R4, RZ, RZ, R22 ;  /* 0x000000ffff047224 */ /* 0x000fe400078e0016 */
[----:B------:R-:W4:Y:S01]  /*87b0*/  LDC R10, c[0x0][0x8a8] ;  /* 0x00022a00ff0a7b82 */ /* 0x000f220000000800 */
[----:B------:R-:W-:Y:S01]  /*87c0*/  IMAD.MOV.U32 R5, RZ, RZ, R27 ;  /* 0x000000ffff057224 */ /* 0x000fe200078e001b */
[----:B------:R-:W-:Y:S06]  /*87d0*/  @!P0 BRA `(.L_x_204) ;  /* 0x0000000000288947 */ /* 0x000fec0003800000 */
[----:B------:R-:W5:Y:S02]  /*87e0*/  LDC R5, c[0x0][0x8f4] ;  /* 0x00023d00ff057b82 */ /* 0x000f640000000800 */
[----:B-----5:R-:W-:-:S04]  /*87f0*/  IADD3 R5, P0, R22, R5, RZ ;  /* 0x0000000516057210 */ /* 0x020fc80007f1e0ff */
[----:B------:R-:W-:-:S05]  /*8800*/  IADD3.X R27, RZ, R27, RZ, P0, !PT ;  /* 0x0000001bff1b7210 */ /* 0x000fca00007fe4ff */
[----:B------:R-:W-:-:S04]  /*8810*/  IMAD.WIDE.U32 R6, R27, R14, RZ ;  /* 0x0000000e1b067225 */ /* 0x000fc800078e00ff */
[----:B------:R-:W-:-:S04]  /*8820*/  IMAD.WIDE.U32 R6, P0, R5, R15, R6 ;  /* 0x0000000f05067225 */ /* 0x000fc80007800006 */
[----:B------:R-:W-:-:S04]  /*8830*/  IMAD.WIDE.U32 R4, R5, R14, RZ ;  /* 0x0000000e05047225 */ /* 0x000fc800078e00ff */
[----:B------:R-:W-:Y:S01]  /*8840*/  IMAD.MOV.U32 R4, RZ, RZ, R7 ;  /* 0x000000ffff047224 */ /* 0x000fe200078e0007 */
[----:B------:R-:W-:Y:S01]  /*8850*/  IADD3 RZ, P1, R5, R6, RZ ;  /* 0x0000000605ff7210 */ /* 0x000fe20007f3e0ff */
[----:B------:R-:W-:-:S04]  /*8860*/  IMAD.X R5, RZ, RZ, RZ, P0 ;  /* 0x000000ffff057224 */ /* 0x000fc800000e06ff */
[----:B------:R-:W-:-:S08]  /*8870*/  IMAD.WIDE.U32.X R4, R27, R15, R4, P1 ;  /* 0x0000000f1b047225 */ /* 0x000fd000008e0404 */
.L_x_204:
[----:B-1----:R-:W-:Y:S02]  /*8880*/  SHF.R.U64 R4, R4, R23, R5 ;  /* 0x0000001704047219 */ /* 0x002fe40000001205 */
[----:B------:R-:W-:Y:S02]  /*8890*/  LOP3.LUT R25, R25, R0, RZ, 0xc0, !PT ;  /* 0x0000000019197212 */ /* 0x000fe400078ec0ff */
[----:B------:R-:W-:Y:S01]  /*88a0*/  LOP3.LUT R20, R20, R3, RZ, 0xc0, !PT ;  /* 0x0000000314147212 */ /* 0x000fe200078ec0ff */
[----:B------:R-:W-:Y:S02]  /*88b0*/  IMAD.MOV R5, RZ, RZ, -R4 ;  /* 0x000000ffff057224 */ /* 0x000fe400078e0a04 */
[----:B------:R-:W-:Y:S02]  /*88c0*/  IMAD R25, R4, UR21, R25 ;  /* 0x0000001504197c24 */ /* 0x000fe4000f8e0219 */
[----:B--2---:R-:W-:Y:S02]  /*88d0*/  IMAD R11, R5, R11, R22 ;  /* 0x0000000b050b7224 */ /* 0x004fe400078e0216 */
[----:B---3--:R-:W-:-:S02]  /*88e0*/  IMAD R18, R25, R21, R18 ;  /* 0x0000001519127224 */ /* 0x008fc400078e0212 */
[----:B----4-:R-:W-:Y:S02]  /*88f0*/  IMAD R11, R11, R10, R20 ;  /* 0x0000000a0b0b7224 */ /* 0x010fe400078e0214 */
[----:B------:R-:W-:-:S03]  /*8900*/  IMAD.MOV.U32 R4, RZ, RZ, 0x1 ;  /* 0x00000001ff047424 */ /* 0x000fc600078e00ff */
[----:B------:R-:W-:Y:S02]  /*8910*/  SEL R6, R11, R18, !P2 ;  /* 0x000000120b067207 */ /* 0x000fe40005000000 */
[----:B------:R-:W-:-:S07]  /*8920*/  SEL R7, R18, R11, !P2 ;  /* 0x0000000b12077207 */ /* 0x000fce0005000000 */
.L_x_202:
[----:B------:R-:W-:-:S13]  /*8930*/  LOP3.LUT P0, RZ, R4, 0xff, RZ, 0xc0, !PT ;  /* 0x000000ff04ff7812 */ /* 0x000fda000780c0ff */
[----:B------:R-:W-:Y:S05]  /*8940*/  @P0 BRA `(.L_x_205) ;  /* 0xffffffe800f80947 */ /* 0x000fea000383ffff */
.L_x_149:
[----:B------:R-:W-:-:S13]  /*8950*/  ELECT P0, URZ, PT ;  /* 0x00000000003f782f */ /* 0x000fda0003800000 */
[----:B------:R-:W-:Y:S05]  /*8960*/  @!P0 BRA `(.L_x_9) ;  /* 0x0000001000508947 */ /* 0x000fea0003800000 */
[----:B------:R-:W-:-:S04]  /*8970*/  LOP3.LUT R19, R19, 0x2, RZ, 0xfc, !PT ;  /* 0x0000000213137812 */ /* 0x000fc800078efcff */
[----:B------:R-:W-:-:S13]  /*8980*/  ISETP.NE.AND P1, PT, R19, 0x3, PT ;  /* 0x000000031300780c */ /* 0x000fda0003f25270 */
[----:B------:R-:W-:Y:S05]  /*8990*/  @!P1 BRA `(.L_x_206) ;  /* 0x0000000000049947 */ /* 0x000fea0003800000 */
[----:B------:R-:W-:Y:S01]  /*89a0*/  BPT.TRAP 0x1 ;  /* 0x000000040000795c */ /* 0x000fe20000300000 */
.L_x_206:
[----:B-1----:R-:W-:Y:S01]  /*89b0*/  IMAD.U32 R3, RZ, RZ, UR37 ;  /* 0x00000025ff037e24 */ /* 0x002fe2000f8e00ff */
[----:B------:R-:W-:Y:S01]  /*89c0*/  MOV R0, 0x400 ;  /* 0x0000040000007802 */ /* 0x000fe20000000f00 */
[----:B------:R-:W-:-:S03]  /*89d0*/  IMAD.MOV.U32 R2, RZ, RZ, 0x1 ;  /* 0x00000001ff027424 */ /* 0x000fc600078e00ff */
[----:B------:R-:W-:Y:S02]  /*89e0*/  LEA R0, R3, R0, 0x18 ;  /* 0x0000000003007211 */ /* 0x000fe400078ec0ff */
[----:B------:R-:W-:-:S04]  /*89f0*/  SHF.L.U32 R3, R2, 0x1f, RZ ;  /* 0x0000001f02037819 */ /* 0x000fc800000006ff */
[----:B------:R-:W1:Y:S02]  /*8a00*/  SYNCS.PHASECHK.TRANS64.TRYWAIT P0, [R0+URZ+0x60], R3 ;  /* 0x00006003000075a7 */ /* 0x000e64000800017f */
[----:B-1----:R-:W-:Y:S05]  /*8a10*/  @!P0 BRA `(.L_x_207) ;  /* 0x0000001400d48947 */ /* 0x002fea0003800000 */
.L_x_249:
[----:B------:R-:W-:Y:S05]  /*8a20*/  @!P1 BRA `(.L_x_208) ;  /* 0x0000000000049947 */ /* 0x000fea0003800000 */
[----:B------:R-:W-:Y:S01]  /*8a30*/  BPT.TRAP 0x1 ;  /* 0x000000040000795c */ /* 0x000fe20000300000 */
.L_x_208:
[----:B------:R-:W1:Y:S02]  /*8a40*/  SYNCS.PHASECHK.TRANS64.TRYWAIT P0, [R0+URZ+0x68], R3 ;  /* 0x00006803000075a7 */ /* 0x000e64000800017f */
[----:B-1----:R-:W-:Y:S05]  /*8a50*/  @!P0 BRA `(.L_x_209) ;  /* 0x0000001400d88947 */ /* 0x002fea0003800000 */
.L_x_250:
[----:B------:R-:W-:Y:S05]  /*8a60*/  @!P1 BRA `(.L_x_210) ;  /* 0x0000000000049947 */ /* 0x000fea0003800000 */
[----:B------:R-:W-:Y:S01]  /*8a70*/  BPT.TRAP 0x1 ;  /* 0x000000040000795c */ /* 0x000fe20000300000 */
.L_x_210:
[----:B------:R-:W1:Y:S02]  /*8a80*/  SYNCS.PHASECHK.TRANS64.TRYWAIT P0, [R0+URZ+0x70], R3 ;  /* 0x00007003000075a7 */ /* 0x000e64000800017f */
[----:B-1----:R-:W-:Y:S05]  /*8a90*/  @!P0 BRA `(.L_x_211) ;  /* 0x0000001400dc8947 */ /* 0x002fea0003800000 */
.L_x_251:
[----:B------:R-:W-:Y:S05]  /*8aa0*/  @!P1 BRA `(.L_x_212) ;  /* 0x0000000000049947 */ /* 0x000fea0003800000 */
[----:B------:R-:W-:Y:S01]  /*8ab0*/  BPT.TRAP 0x1 ;  /* 0x000000040000795c */ /* 0x000fe20000300000 */
.L_x_212:
[----:B------:R-:W-:-:S04]  /*8ac0*/  MOV R3, 0x1 ;  /* 0x0000000100037802 */ /* 0x000fc80000000f00 */
[----:B------:R-:W-:-:S07]  /*8ad0*/  SHF.L.U32 R3, R3, 0x1f, RZ ;  /* 0x0000001f03037819 */ /* 0x000fce00000006ff */
.L_x_213:
[----:B------:R1:W1:Y:S02]  /*8ae0*/  SYNCS.PHASECHK.TRANS64.TRYWAIT P0, [R0+URZ+0x78], R3 ;  /* 0x00007803000075a7 */ /* 0x000264000800017f */
[----:B-1----:R-:W-:Y:S05]  /*8af0*/  @!P0 NANOSLEEP.SYNCS 0x989680 ;  /* 0x009896800000895d */ /* 0x002fea0003900000 */
[----:B------:R-:W1:Y:S02]  /*8b00*/  @!P0 SYNCS.PHASECHK.TRANS64 P0, [R0+URZ+0x78], R3 ;  /* 0x00007803000085a7 */ /* 0x000e64000800007f */
[----:B-1----:R-:W-:Y:S05]  /*8b10*/  @P0 BRA `(.L_x_9) ;  /* 0x0000000c00e40947 */ /* 0x002fea0003800000 */
[----:B------:R-:W-:Y:S05]  /*8b20*/  BRA `(.L_x_213) ;  /* 0xfffffffc00ec7947 */ /* 0x000fea000383ffff */
.L_x_144:
[----:B------:R-:W-:Y:S01]  /*8b30*/  LOP3.LUT P0, RZ, R11, 0xff, RZ, 0xc0, !PT ;  /* 0x000000ff0bff7812 */ /* 0x000fe2000780c0ff */
[----:B------:R-:W-:Y:S02]  /*8b40*/  IMAD.MOV.U32 R3, RZ, RZ, 0x1 ;  /* 0x00000001ff037424 */ /* 0x000fe400078e00ff */
[----:B------:R-:W-:-:S10]  /*8b50*/  IMAD.MOV.U32 R0, RZ, RZ, RZ ;  /* 0x000000ffff007224 */ /* 0x000fd400078e00ff */
[----:B------:R-:W-:Y:S05]  /*8b60*/  @!P0 BRA `(.L_x_214) ;  /* 0x0000000c001c8947 */ /* 0x000fea0003800000 */
[----:B------:R-:W1:Y:S01]  /*8b70*/  LDC R0, c[0x0][0x28c] ;  /* 0x0000a300ff007b82 */ /* 0x000e620000000800 */
[C---:B------:R-:W-:Y:S01]  /*8b80*/  LOP3.LUT P2, RZ, R18.reuse, 0x7f, RZ, 0xc0, !PT ;  /* 0x0000007f12ff7812 */ /* 0x040fe2000784c0ff */
[----:B------:R-:W-:Y:S01]  /*8b90*/  ULDC UR5, c[0x0][0x900] ;  /* 0x0002400000057ab9 */ /* 0x000fe20000000800 */
[----:B------:R-:W-:Y:S01]  /*8ba0*/  LOP3.LUT P0, RZ, R18, 0x1f, RZ, 0xc0, !PT ;  /* 0x0000001f12ff7812 */ /* 0x000fe2000780c0ff */
[----:B------:R-:W-:Y:S01]  /*8bb0*/  UMOV UR6, 0xffffffff ;  /* 0xffffffff00067882 */ /* 0x000fe20000000000 */
[----:B------:R-:W-:Y:S01]  /*8bc0*/  BSSY B0, `(.L_x_214) ;  /* 0x00000c1000007945 */ /* 0x000fe20003800000 */
[----:B------:R-:W-:Y:S01]  /*8bd0*/  USHF.L.U32 UR6, UR6, UR5, URZ ;  /* 0x0000000506067299 */ /* 0x000fe2000800063f */
[----:B------:R-:W-:Y:S01]  /*8be0*/  IMAD.MOV.U32 R10, RZ, RZ, 0x1 ;  /* 0x00000001ff0a7424 */ /* 0x000fe200078e00ff */
[----:B------:R-:W-:Y:S01]  /*8bf0*/  LOP3.LUT R18, R22, 0x2, RZ, 0xfc, !PT ;  /* 0x0000000216127812 */ /* 0x000fe200078efcff */
[----:B------:R-:W-:Y:S01]  /*8c00*/  ULDC UR4, c[0x0][0x8a8] ;  /* 0x00022a0000047ab9 */ /* 0x000fe20000000800 */
[----:B------:R-:W-:Y:S01]  /*8c10*/  PLOP3.LUT P0, PT, P0, P2, PT, 0x8a, 0x0 ;  /* 0x000000000000781c */ /* 0x000fe20000705172 */
[----:B------:R-:W-:-:S02]  /*8c20*/  UIADD3 UR15, UR4, -0x1, URZ ;  /* 0xffffffff040f7890 */ /* 0x000fc4000fffe03f */
[----:B------:R-:W-:Y:S02]  /*8c30*/  USHF.L.U32 UR17, UR38, UR5, URZ ;  /* 0x0000000526117299 */ /* 0x000fe4000800063f */
[----:B------:R-:W-:Y:S01]  /*8c40*/  ULOP3.LUT UR16, URZ, UR6, URZ, 0x33, !UPT ;  /* 0x000000063f107292 */ /* 0x000fe2000f8e333f */
[----:B------:R-:W-:Y:S01]  /*8c50*/  ULDC.64 UR20, c[0x0][0x198] ;  /* 0x0000660000147ab9 */ /* 0x000fe20000000a00 */
[----:B-1----:R-:W-:-:S05]  /*8c60*/  VIADD R0, R0, 0x3f ;  /* 0x0000003f00007836 */ /* 0x002fca0000000000 */
[----:B------:R-:W-:-:S04]  /*8c70*/  SHF.R.S32.HI R3, RZ, 0x1f, R0 ;  /* 0x0000001fff037819 */ /* 0x000fc80000011400 */
[----:B------:R-:W-:Y:S01]  /*8c80*/  LEA.HI R3, R3, R0, RZ, 0x6 ;  /* 0x0000000003037211 */ /* 0x000fe200078f30ff */
[----:B------:R-:W-:-:S03]  /*8c90*/  IMAD.MOV.U32 R0, RZ, RZ, RZ ;  /* 0x000000ffff007224 */ /* 0x000fc600078e00ff */
[----:B------:R-:W-:Y:S01]  /*8ca0*/  SHF.R.S32.HI R11, RZ, 0x6, R3 ;  /* 0x00000006ff0b7819 */ /* 0x000fe20000011403 */
[----:B------:R-:W-:-:S03]  /*8cb0*/  IMAD.MOV.U32 R3, RZ, RZ, 0x1 ;  /* 0x00000001ff037424 */ /* 0x000fc600078e00ff */
[----:B------:R-:W-:-:S07]  /*8cc0*/  IADD3 R12, R11, 0x1, RZ ;  /* 0x000000010b0c7810 */ /* 0x000fce0007ffe0ff */
.L_x_226:
[----:B------:R-:W-:-:S03]  /*8cd0*/  UMOV UR4, 0xffffffff ;  /* 0xffffffff00047882 */ /* 0x000fc60000000000 */
[----:B------:R-:W-:Y:S05]  /*8ce0*/  BRA.DIV UR4, `(.L_x_215) ;  /* 0x00000016045c7947 */ /* 0x000fea000b800000 */
[----:B------:R-:W-:-:S13]  /*8cf0*/  ELECT P6, URZ, PT ;  /* 0x00000000003f782f */ /* 0x000fda00038c0000 */
.L_x_254:
[----:B------:R-:W1:Y:S01]  /*8d00*/  LDC R4, c[0x0][0x28c] ;  /* 0x0000a300ff047b82 */ /* 0x000e620000000800 */
[----:B------:R-:W-:Y:S01]  /*8d10*/  BSSY B1, `(.L_x_216) ;  /* 0x0000037000017945 */ /* 0x000fe20003800000 */
[----:B-1----:R-:W-:-:S13]  /*8d20*/  ISETP.LT.OR P6, PT, R4, 0x1, !P6 ;  /* 0x000000010400780c */ /* 0x002fda00077c1670 */
[----:B------:R-:W-:Y:S05]  /*8d30*/  @P6 BRA `(.L_x_217) ;  /* 0x0000000000d06947 */ /* 0x000fea0003800000 */
[----:B------:R-:W-:Y:S02]  /*8d40*/  IMAD.SHL.U32 R9, R6, 0x80, RZ ;  /* 0x0000008006097824 */ /* 0x000fe400078e00ff */
[----:B------:R-:W-:Y:S02]  /*8d50*/  IMAD.SHL.U32 R14, R7, 0x100, RZ ;  /* 0x00000100070e7824 */ /* 0x000fe400078e00ff */
[----:B------:R-:W-:Y:S02]  /*8d60*/  IMAD.MOV.U32 R19, RZ, RZ, RZ ;  /* 0x000000ffff137224 */ /* 0x000fe400078e00ff */
[----:B------:R-:W-:Y:S02]  /*8d70*/  IMAD.MOV.U32 R4, RZ, RZ, R12 ;  /* 0x000000ffff047224 */ /* 0x000fe400078e000c */
[----:B------:R-:W-:Y:S02]  /*8d80*/  IMAD.MOV.U32 R5, RZ, RZ, R3 ;  /* 0x000000ffff057224 */ /* 0x000fe400078e0003 */
[----:B------:R-:W-:-:S07]  /*8d90*/  IMAD.MOV.U32 R6, RZ, RZ, R0 ;  /* 0x000000ffff067224 */ /* 0x000fce00078e0000 */
.L_x_221:
[----:B------:R-:W1:Y:S01]  /*8da0*/  S2R R8, SR_CgaCtaId ;  /* 0x0000000000087919 */ /* 0x000e620000008800 */
[----:B------:R-:W-:-:S04]  /*8db0*/  MOV R7, 0x400 ;  /* 0x0000040000077802 */ /* 0x000fc80000000f00 */
[----:B-1----:R-:W-:Y:S02]  /*8dc0*/  LEA R15, R8, R7, 0x18 ;  /* 0x00000007080f7211 */ /* 0x002fe400078ec0ff */
[----:B------:R-:W-:Y:S01]  /*8dd0*/  SHF.L.U32 R7, R5, 0x1f, RZ ;  /* 0x0000001f05077819 */ /* 0x000fe200000006ff */
[----:B------:R-:W1:Y:S01]  /*8de0*/  @!P2 LDC R8, c[0x0][0x500] ;  /* 0x00014000ff08ab82 */ /* 0x000e620000000800 */
[----:B------:R-:W-:-:S04]  /*8df0*/  LEA R20, R6, R15, 0x3 ;  /* 0x0000000f06147211 */ /* 0x000fc800078e18ff */
[----:B------:R-:W2:Y:S02]  /*8e00*/  SYNCS.PHASECHK.TRANS64.TRYWAIT P1, [R20+URZ+0x20], R7 ;  /* 0x00002007140075a7 */ /* 0x000ea4000802017f */
[----:B--2---:R-:W-:Y:S05]  /*8e10*/  @!P1 BRA `(.L_x_218) ;  /* 0x0000001400309947 */ /* 0x004fea0003800000 */
.L_x_255:
[----:B--2---:R-:W-:Y:S01]  /*8e20*/  PRMT R7, R18, 0x9910, RZ ;  /* 0x0000991012077816 */ /* 0x004fe200000000ff */
[----:B-1----:R1:W-:Y:S03]  /*8e30*/  @!P2 SYNCS.ARRIVE.TRANS64 RZ, [R20+URZ], R8 ;  /* 0x0000000814ffa9a7 */ /* 0x0023e6000800003f */
[----:B------:R-:W-:-:S13]  /*8e40*/  ISETP.NE.AND P1, PT, R7, 0x2, PT ;  /* 0x000000020700780c */ /* 0x000fda0003f25270 */
[----:B-1----:R-:W-:Y:S05]  /*8e50*/  @P1 BRA `(.L_x_219) ;  /* 0x0000000000041947 */ /* 0x002fea0003800000 */
[----:B------:R-:W-:Y:S01]  /*8e60*/  BPT.TRAP 0x1 ;  /* 0x000000040000795c */ /* 0x000fe20000300000 */
.L_x_219:
[----:B------:R-:W-:Y:S05]  /*8e70*/  @P0 BRA `(.L_x_220) ;  /* 0x0000000000040947 */ /* 0x000fea0003800000 */
[----:B------:R-:W-:Y:S01]  /*8e80*/  BPT.TRAP 0x1 ;  /* 0x000000040000795c */ /* 0x000fe20000300000 */
.L_x_220:
[--C-:B------:R-:W-:Y:S01]  /*8e90*/  IMAD R7, R6, 0x8000, R15.reuse ;  /* 0x0000800006077824 */ /* 0x100fe200078e020f */
[----:B------:R-:W-:Y:S01]  /*8ea0*/  R2UR UR9, R20 ;  /* 0x00000000140972ca */ /* 0x000fe200000e0000 */
[----:B------:R-:W-:Y:S01]  /*8eb0*/  IMAD R15, R6, 0x4000, R15 ;  /* 0x00004000060f7824 */ /* 0x000fe200078e020f */
[----:B------:R-:W-:Y:S01]  /*8ec0*/  UIADD3 UR4, UP0, UR20, 0xf0, URZ ;  /* 0x000000f014047890 */ /* 0x000fe2000ff1e03f */
[----:B------:R-:W-:Y:S01]  /*8ed0*/  VIADD R4, R4, 0xffffffff ;  /* 0xffffffff04047836 */ /* 0x000fe20000000000 */
[----:B------:R-:W-:Y:S01]  /*8ee0*/  R2UR UR5, R7 ;  /* 0x00000000070572ca */ /* 0x000fe200000e0000 */
[----:B------:R-:W-:Y:S01]  /*8ef0*/  UIADD3 UR22, UP1, UR20, 0x1f0, URZ ;  /* 0x000001f014167890 */ /* 0x000fe2000ff3e03f */
[----:B------:R-:W-:Y:S01]  /*8f00*/  R2UR UR8, R15 ;  /* 0x000000000f0872ca */ /* 0x000fe200000e0000 */
[----:B------:R-:W-:Y:S01]  /*8f10*/  VIADD R6, R6, 0x1 ;  /* 0x0000000106067836 */ /* 0x000fe20000000000 */
[----:B------:R-:W-:Y:S01]  /*8f20*/  R2UR UR11, R14 ;  /* 0x000000000e0b72ca */ /* 0x000fe200000e0000 */
[----:B------:R-:W-:Y:S01]  /*8f30*/  UIADD3.X UR23, URZ, UR21, URZ, UP1, !UPT ;  /* 0x000000153f177290 */ /* 0x000fe20008ffe43f */
[----:B------:R-:W-:Y:S01]  /*8f40*/  R2UR UR10, R19 ;  /* 0x00000000130a72ca */ /* 0x000fe200000e0000 */
[----:B------:R-:W-:Y:S01]  /*8f50*/  UMOV UR6, 0x0 ;  /* 0x0000000000067882 */ /* 0x000fe20000000000 */
[----:B------:R-:W-:Y:S01]  /*8f60*/  R2UR UR12, R13 ;  /* 0x000000000d0c72ca */ /* 0x000fe200000e0000 */
[----:B------:R-:W-:Y:S01]  /*8f70*/  UMOV UR7, 0x10000000 ;  /* 0x1000000000077882 */ /* 0x000fe20000000000 */
[----:B------:R-:W-:Y:S01]  /*8f80*/  R2UR UR18, R9 ;  /* 0x00000000091272ca */ /* 0x000fe200000e0000 */
[----:B------:R-:W-:Y:S01]  /*8f90*/  VIADD R19, R19, 0x40 ;  /* 0x0000004013137836 */ /* 0x000fe20000000000 */
[----:B------:R-:W-:Y:S01]  /*8fa0*/  ISETP.GT.AND P3, PT, R4, 0x1, PT ;  /* 0x000000010400780c */ /* 0x000fe20003f64270 */
[----:B------:R-:W-:Y:S01]  /*8fb0*/  UIADD3 UR13, UR5, 0x8400, URZ ;  /* 0x00008400050d7890 */ /* 0x000fe2000fffe03f */
[----:B------:R-:W-:Y:S01]  /*8fc0*/  ISETP.NE.AND P1, PT, R6, 0x4, PT ;  /* 0x000000040600780c */ /* 0x000fe20003f25270 */
[----:B------:R-:W-:-:S02]  /*8fd0*/  UIADD3.X UR5, URZ, UR21, URZ, UP0, !UPT ;  /* 0x000000153f057290 */ /* 0x000fc400087fe43f */
[----:B------:R-:W-:Y:S01]  /*8fe0*/  UIADD3 UR14, UR8, 0x28400, URZ ;  /* 0x00028400080e7890 */ /* 0x000fe2000fffe03f */
[----:B------:R-:W-:Y:S02]  /*8ff0*/  SEL R8, RZ, 0x1, P1 ;  /* 0x00000001ff087807 */ /* 0x000fe40000800000 */
[----:B------:R-:W-:Y:S01]  /*9000*/  UMOV UR8, UR13 ;  /* 0x0000000d00087c82 */ /* 0x000fe20008000000 */
[----:B------:R-:W-:Y:S02]  /*9010*/  SEL R6, R6, RZ, P1 ;  /* 0x000000ff06067207 */ /* 0x000fe40000800000 */
[----:B------:R-:W-:Y:S01]  /*9020*/  LOP3.LUT R5, R5, R8, RZ, 0x3c, !PT ;  /* 0x0000000805057212 */ /* 0x000fe200078e3cff */
[----:B------:R1:W-:Y:S02]  /*9030*/  UTMALDG.3D [UR8], [UR4], desc[UR6] ;  /* 0x00000608040075b4 */ /* 0x0003e40008011000 */
[----:B-1----:R-:W-:Y:S01]  /*9040*/  UMOV UR8, UR14 ;  /* 0x0000000e00087c82 */ /* 0x002fe20008000000 */
[----:B------:R-:W-:-:S02]  /*9050*/  UMOV UR11, UR18 ;  /* 0x00000012000b7c82 */ /* 0x000fc40008000000 */
[----:B------:R1:W-:Y:S02]  /*9060*/  UTMALDG.3D [UR8], [UR22], desc[UR6] ;  /* 0x00000608160075b4 */ /* 0x0003e40008011000 */
[----:B-1----:R-:W-:Y:S05]  /*9070*/  @P3 BRA `(.L_x_221) ;  /* 0xfffffffc00483947 */ /* 0x002fea000383ffff */
.L_x_217:
[----:B------:R-:W-:Y:S05]  /*9080*/  BSYNC B1 ;  /* 0x0000000000017941 */ /* 0x000fea0003800000 */
.L_x_216:
[----:B------:R-:W-:Y:S01]  /*9090*/  LOP3.LUT P3, RZ, R10, 0xff, RZ, 0xc0, !PT ;  /* 0x000000ff0aff7812 */ /* 0x000fe2000786c0ff */
[----:B------:R-:W-:Y:S01]  /*90a0*/  IMAD.IADD R0, R11, 0x1, R0 ;  /* 0x000000010b007824 */ /* 0x000fe200078e0200 */
[----:B------:R-:W-:Y:S01]  /*90b0*/  IADD3 R16, P4, R16, UR40, RZ ;  /* 0x0000002810107c10 */ /* 0x000fe2000ff9e0ff */
[----:B------:R-:W-:Y:S01]  /*90c0*/  ULDC.64 UR4, c[0x0][0x8f8] ;  /* 0x00023e0000047ab9 */ /* 0x000fe20000000a00 */
[----:B------:R-:W-:Y:S01]  /*90d0*/  BSSY B1, `(.L_x_222) ;  /* 0x000006d000017945 */ /* 0x000fe20003800000 */
[----:B------:R-:W-:Y:S01]  /*90e0*/  MOV R7, 0xffffffff ;  /* 0xffffffff00077802 */ /* 0x000fe20000000f00 */
[----:B------:R-:W-:Y:S01]  /*90f0*/  IMAD.MOV.U32 R13, RZ, RZ, -0x1 ;  /* 0xffffffffff0d7424 */ /* 0x000fe200078e00ff */
[----:B------:R-:W-:Y:S02]  /*9100*/  SHF.R.U32.HI R4, RZ, 0x2, R0 ;  /* 0x00000002ff047819 */ /* 0x000fe40000011600 */
[----:B------:R-:W-:Y:S02]  /*9110*/  ISETP.GT.U32.AND P1, PT, R0, 0x3, PT ;  /* 0x000000030000780c */ /* 0x000fe40003f24070 */
[----:B------:R-:W-:-:S02]  /*9120*/  LOP3.LUT R4, R4, 0x1, RZ, 0xc0, !PT ;  /* 0x0000000104047812 */ /* 0x000fc400078ec0ff */
[----:B------:R-:W1:Y:S01]  /*9130*/  @P3 S2R R6, SR_CgaCtaId ;  /* 0x0000000000063919 */ /* 0x000e620000008800 */
[----:B------:R-:W-:Y:S02]  /*9140*/  @P3 MOV R5, 0x400 ;  /* 0x0000040000053802 */ /* 0x000fe40000000f00 */
[----:B------:R-:W-:Y:S02]  /*9150*/  ISETP.LT.U32.AND P1, PT, R11, 0x4, P1 ;  /* 0x000000040b00780c */ /* 0x000fe40000f21070 */
[----:B------:R-:W-:Y:S02]  /*9160*/  IADD3.X R17, R17, UR39, RZ, P4, !PT ;  /* 0x0000002711117c10 */ /* 0x000fe4000a7fe4ff */
[----:B------:R-:W-:Y:S02]  /*9170*/  ISETP.GE.U32.AND P4, PT, R16, UR4, PT ;  /* 0x0000000410007c0c */ /* 0x000fe4000bf86070 */
[----:B------:R-:W-:Y:S02]  /*9180*/  LOP3.LUT R0, R0, 0x3, RZ, 0xc0, !PT ;  /* 0x0000000300007812 */ /* 0x000fe400078ec0ff */
[----:B------:R-:W-:-:S02]  /*9190*/  PRMT R10, RZ, 0x7610, R10 ;  /* 0x00007610ff0a7816 */ /* 0x000fc4000000000a */
[----:B-1----:R-:W-:Y:S01]  /*91a0*/  @P3 LEA R5, R6, R5, 0x18 ;  /* 0x0000000506053211 */ /* 0x002fe200078ec0ff */
[----:B------:R-:W-:-:S03]  /*91b0*/  IMAD.MOV.U32 R6, RZ, RZ, -0x1 ;  /* 0xffffffffff067424 */ /* 0x000fc600078e00ff */
[----:B------:R1:W-:Y:S01]  /*91c0*/  @P3 SYNCS.ARRIVE.TRANS64.A1T0 RZ, [R5+URZ+0x88], RZ ;  /* 0x000088ff05ff39a7 */ /* 0x0003e2000810003f */
[----:B------:R-:W-:Y:S02]  /*91d0*/  ISETP.NE.U32.AND P3, PT, R4, 0x1, PT ;  /* 0x000000010400780c */ /* 0x000fe40003f65070 */
[----:B------:R-:W-:Y:S02]  /*91e0*/  SEL R4, RZ, 0x1, !P1 ;  /* 0x00000001ff047807 */ /* 0x000fe40004800000 */
[----:B------:R-:W-:Y:S02]  /*91f0*/  ISETP.GE.U32.AND.EX P1, PT, R17, UR5, PT, P4 ;  /* 0x0000000511007c0c */ /* 0x000fe4000bf26140 */
[----:B------:R-:W-:-:S04]  /*9200*/  ISETP.GT.U32.AND P3, PT, R11, 0x3, !P3 ;  /* 0x000000030b00780c */ /* 0x000fc80005f64070 */
[----:B-1----:R-:W-:-:S04]  /*9210*/  SEL R5, RZ, 0x1, !P3 ;  /* 0x00000001ff057807 */ /* 0x002fc80005800000 */
[--C-:B------:R-:W-:Y:S02]  /*9220*/  LOP3.LUT R3, R5, R3, R4.reuse, 0x96, !PT ;  /* 0x0000000305037212 */ /* 0x100fe400078e9604 */
[----:B------:R-:W-:Y:S01]  /*9230*/  PRMT R4, RZ, 0x7610, R4 ;  /* 0x00007610ff047816 */ /* 0x000fe20000000004 */
[----:B------:R-:W-:Y:S06]  /*9240*/  @P1 BRA `(.L_x_223) ;  /* 0x0000000400541947 */ /* 0x000fec0003800000 */
[----:B------:R-:W-:Y:S01]  /*9250*/  ULDC.64 UR4, c[0x0][0x8d0] ;  /* 0x0002340000047ab9 */ /* 0x000fe20000000a00 */
[----:B------:R-:W1:Y:S01]  /*9260*/  S2R R14, SR_CTAID.X ;  /* 0x00000000000e7919 */ /* 0x000e620000002500 */
[----:B------:R-:W-:Y:S01]  /*9270*/  ISETP.NE.U32.AND P1, PT, RZ, UR4, PT ;  /* 0x00000004ff007c0c */ /* 0x000fe2000bf25070 */
[----:B------:R-:W-:Y:S01]  /*9280*/  ULDC UR7, c[0x0][0x8d8] ;  /* 0x0002360000077ab9 */ /* 0x000fe20000000800 */
[----:B------:R-:W-:Y:S01]  /*9290*/  IMAD.MOV.U32 R4, RZ, RZ, R16 ;  /* 0x000000ffff047224 */ /* 0x000fe200078e0010 */
[----:B------:R-:W2:Y:S01]  /*92a0*/  S2R R13, SR_CTAID.Y ;  /* 0x00000000000d7919 */ /* 0x000ea20000002600 */
[----:B------:R-:W-:Y:S01]  /*92b0*/  ISETP.NE.AND.EX P1, PT, RZ, UR5, PT, P1 ;  /* 0x00000005ff007c0c */ /* 0x000fe2000bf25310 */
[----:B------:R-:W-:-:S12]  /*92c0*/  IMAD.MOV.U32 R5, RZ, RZ, R17 ;  /* 0x000000ffff057224 */ /* 0x000fd800078e0011 */
[----:B------:R-:W-:Y:S05]  /*92d0*/  @!P1 BRA `(.L_x_224) ;  /* 0x0000000000289947 */ /* 0x000fea0003800000 */
[----:B------:R-:W-:Y:S02]  /*92e0*/  ULDC UR6, c[0x0][0x8dc] ;  /* 0x0002370000067ab9 */ /* 0x000fe40000000800 */
[----:B------:R-:W-:-:S05]  /*92f0*/  IADD3 R9, P1, R16, UR6, RZ ;  /* 0x0000000610097c10 */ /* 0x000fca000ff3e0ff */
[----:B------:R-:W-:-:S04]  /*9300*/  IMAD.X R15, RZ, RZ, R17, P1 ;  /* 0x000000ffff0f7224 */ /* 0x000fc800008e0611 */
[----:B------:R-:W-:-:S04]  /*9310*/  IMAD.WIDE.U32 R6, R15, UR4, RZ ;  /* 0x000000040f067c25 */ /* 0x000fc8000f8e00ff */
[----:B------:R-:W-:-:S04]  /*9320*/  IMAD.WIDE.U32 R6, P1, R9, UR5, R6 ;  /* 0x0000000509067c25 */ /* 0x000fc8000f820006 */
[----:B------:R-:W-:Y:S01]  /*9330*/  IMAD.WIDE.U32 R8, R9, UR4, RZ ;  /* 0x0000000409087c25 */ /* 0x000fe2000f8e00ff */
[----:B------:R-:W-:-:S03]  /*9340*/  MOV R4, R7 ;  /* 0x0000000700047202 */ /* 0x000fc60000000f00 */
[----:B------:R-:W-:Y:S01]  /*9350*/  IMAD.X R5, RZ, RZ, RZ, P1 ;  /* 0x000000ffff057224 */ /* 0x000fe200008e06ff */
[----:B------:R-:W-:-:S05]  /*9360*/  IADD3 RZ, P1, R9, R6, RZ ;  /* 0x0000000609ff7210 */ /* 0x000fca0007f3e0ff */
[----:B------:R-:W-:-:S08]  /*9370*/  IMAD.WIDE.U32.X R4, R15, UR5, R4, P1 ;  /* 0x000000050f047c25 */ /* 0x000fd000088e0404 */
.L_x_224:
[--C-:B------:R-:W-:Y:S01]  /*9380*/  SHF.R.U64 R8, R4, UR7, R5.reuse ;  /* 0x0000000704087c19 */ /* 0x100fe20008001205 */
[----:B------:R-:W-:Y:S01]  /*9390*/  ULDC.64 UR4, c[0x0][0x8c8] ;  /* 0x0002320000047ab9 */ /* 0x000fe20000000a00 */
[----:B------:R-:W-:Y:S01]  /*93a0*/  SHF.R.U32.HI R4, RZ, UR7, R5 ;  /* 0x00000007ff047c19 */ /* 0x000fe20008011605 */
[----:B------:R-:W3:Y:S01]  /*93b0*/  LDC R25, c[0x0][0x144] ;  /* 0x00005100ff197b82 */ /* 0x000ee20000000800 */
[----:B------:R-:W-:Y:S01]  /*93c0*/  IADD3 R7, P1, RZ, -R8, RZ ;  /* 0x80000008ff077210 */ /* 0x000fe20007f3e0ff */
[----:B------:R-:W-:Y:S01]  /*93d0*/  ULDC.64 UR8, c[0x0][0x8e8] ;  /* 0x00023a0000087ab9 */ /* 0x000fe20000000a00 */
[----:B-1----:R-:W-:Y:S01]  /*93e0*/  I2FP.F32.U32 R9, R14 ;  /* 0x0000000e00097245 */ /* 0x002fe20000201000 */
[----:B------:R-:W-:Y:S02]  /*93f0*/  ULDC UR6, c[0x0][0x8b0] ;  /* 0x00022c0000067ab9 */ /* 0x000fe40000000800 */
[----:B------:R-:W-:Y:S01]  /*9400*/  IMAD.X R4, RZ, RZ, ~R4, P1 ;  /* 0x000000ffff047224 */ /* 0x000fe200008e0e04 */
[----:B------:R-:W-:Y:S01]  /*9410*/  ISETP.NE.U32.AND P1, PT, RZ, UR8, PT ;  /* 0x00000008ff007c0c */ /* 0x000fe2000bf25070 */
[----:B------:R-:W1:Y:S02]  /*9420*/  LDC R20, c[0x0][0x148] ;  /* 0x00005200ff147b82 */ /* 0x000e640000000800 */
[----:B------:R-:W-:Y:S01]  /*9430*/  IMAD R6, R4, UR4, RZ ;  /* 0x0000000404067c24 */ /* 0x000fe2000f8e02ff */
[----:B------:R-:W-:Y:S01]  /*9440*/  ISETP.NE.AND.EX P1, PT, RZ, UR9, PT, P1 ;  /* 0x00000009ff007c0c */ /* 0x000fe2000bf25310 */
[----:B------:R-:W-:Y:S01]  /*9450*/  IMAD.WIDE.U32 R4, R7, UR4, R16 ;  /* 0x0000000407047c25 */ /* 0x000fe2000f8e0010 */
[----:B------:R-:W-:-:S03]  /*9460*/  ULDC UR4, c[0x0][0x150] ;  /* 0x0000540000047ab9 */ /* 0x000fc60000000800 */
[----:B------:R-:W-:Y:S02]  /*9470*/  IMAD R7, R7, UR5, R6 ;  /* 0x0000000507077c24 */ /* 0x000fe4000f8e0206 */
[----:B------:R-:W-:Y:S01]  /*9480*/  FMUL R6, R9, UR4 ;  /* 0x0000000409067c20 */ /* 0x000fe20008400000 */
[----:B------:R-:W-:Y:S01]  /*9490*/  ULDC UR4, c[0x0][0x8c0] ;  /* 0x0002300000047ab9 */ /* 0x000fe20000000800 */
[----:B------:R-:W-:Y:S01]  /*94a0*/  ULDC UR5, c[0x0][0x154] ;  /* 0x0000550000057ab9 */ /* 0x000fe20000000800 */
[----:B------:R-:W-:-:S03]  /*94b0*/  IMAD.IADD R5, R5, 0x1, R7 ;  /* 0x0000000105057824 */ /* 0x000fc600078e0207 */
[----:B------:R-:W4:Y:S02]  /*94c0*/  F2I.U32.TRUNC.NTZ R6, R6 ;  /* 0x0000000600067305 */ /* 0x000f24000020f000 */
[----:B------:R-:W-:Y:S02]  /*94d0*/  SHF.R.U64 R9, R4, UR4, R5 ;  /* 0x0000000404097c19 */ /* 0x000fe40008001205 */
[----:B--2---:R-:W-:-:S05]  /*94e0*/  I2FP.F32.U32 R4, R13 ;  /* 0x0000000d00047245 */ /* 0x004fca0000201000 */
[----:B------:R-:W-:Y:S01]  /*94f0*/  FMUL R21, R4, UR5 ;  /* 0x0000000504157c20 */ /* 0x000fe20008400000 */
[----:B------:R-:W-:Y:S01]  /*9500*/  SHF.R.U32.HI R4, RZ, UR4, R5 ;  /* 0x00000004ff047c19 */ /* 0x000fe20008011605 */
[----:B------:R-:W-:-:S03]  /*9510*/  ULDC UR4, c[0x0][0x900] ;  /* 0x0002400000047ab9 */ /* 0x000fc60000000800 */
[--C-:B------:R-:W-:Y:S01]  /*9520*/  SHF.R.U64 R19, R9, UR6, R4.reuse ;  /* 0x0000000609137c19 */ /* 0x100fe20008001204 */
[----:B------:R-:W2:Y:S01]  /*9530*/  F2I.U32.TRUNC.NTZ R21, R21 ;  /* 0x0000001500157305 */ /* 0x000ea2000020f000 */
[----:B------:R-:W-:Y:S01]  /*9540*/  SHF.R.U32.HI R4, RZ, UR6, R4 ;  /* 0x00000006ff047c19 */ /* 0x000fe20008011604 */
[----:B----4-:R-:W-:-:S03]  /*9550*/  IMAD.MOV R6, RZ, RZ, -R6 ;  /* 0x000000ffff067224 */ /* 0x010fc600078e0a06 */
[----:B------:R-:W-:Y:S01]  /*9560*/  SHF.R.U64 R15, R19, UR4, R4 ;  /* 0x00000004130f7c19 */ /* 0x000fe20008001204 */
[----:B---3--:R-:W-:Y:S01]  /*9570*/  IMAD R14, R25, R6, R14 ;  /* 0x00000006190e7224 */ /* 0x008fe200078e020e */
[----:B------:R-:W-:-:S03]  /*9580*/  SHF.R.U32.HI R23, RZ, UR4, R4 ;  /* 0x00000004ff177c19 */ /* 0x000fc60008011604 */
[----:B------:R-:W-:Y:S02]  /*9590*/  IMAD.MOV.U32 R4, RZ, RZ, R15 ;  /* 0x000000ffff047224 */ /* 0x000fe400078e000f */
[----:B------:R-:W-:Y:S01]  /*95a0*/  IMAD.MOV.U32 R5, RZ, RZ, R23 ;  /* 0x000000ffff057224 */ /* 0x000fe200078e0017 */
[----:B--2---:R-:W-:Y:S06]  /*95b0*/  @!P1 BRA `(.L_x_225) ;  /* 0x0000000000289947 */ /* 0x004fec0003800000 */
[----:B------:R-:W-:Y:S02]  /*95c0*/  ULDC UR4, c[0x0][0x8f4] ;  /* 0x00023d0000047ab9 */ /* 0x000fe40000000800 */
[----:B------:R-:W-:-:S05]  /*95d0*/  IADD3 R5, P1, R15, UR4, RZ ;  /* 0x000000040f057c10 */ /* 0x000fca000ff3e0ff */
[----:B------:R-:W-:-:S04]  /*95e0*/  IMAD.X R23, RZ, RZ, R23, P1 ;  /* 0x000000ffff177224 */ /* 0x000fc800008e0617 */
[----:B------:R-:W-:-:S04]  /*95f0*/  IMAD.WIDE.U32 R6, R23, UR8, RZ ;  /* 0x0000000817067c25 */ /* 0x000fc8000f8e00ff */
[----:B------:R-:W-:-:S04]  /*9600*/  IMAD.WIDE.U32 R6, P1, R5, UR9, R6 ;  /* 0x0000000905067c25 */ /* 0x000fc8000f820006 */
[----:B------:R-:W-:-:S04]  /*9610*/  IMAD.WIDE.U32 R4, R5, UR8, RZ ;  /* 0x0000000805047c25 */ /* 0x000fc8000f8e00ff */
[----:B------:R-:W-:Y:S01]  /*9620*/  IMAD.MOV.U32 R4, RZ, RZ, R7 ;  /* 0x000000ffff047224 */ /* 0x000fe200078e0007 */
[----:B------:R-:W-:Y:S02]  /*9630*/  IADD3 RZ, P3, R5, R6, RZ ;  /* 0x0000000605ff7210 */ /* 0x000fe40007f7e0ff */
[----:B------:R-:W-:-:S03]  /*9640*/  IADD3.X R5, RZ, RZ, RZ, P1, !PT ;  /* 0x000000ffff057210 */ /* 0x000fc60000ffe4ff */
[----:B------:R-:W-:-:S08]  /*9650*/  IMAD.WIDE.U32.X R4, R23, UR9, R4, P3 ;  /* 0x0000000917047c25 */ /* 0x000fd000098e0404 */
.L_x_225:
[----:B------:R-:W-:Y:S01]  /*9660*/  ISETP.NE.AND P1, PT, R2, 0x1, PT ;  /* 0x000000010200780c */ /* 0x000fe20003f25270 */
[----:B------:R-:W-:Y:S01]  /*9670*/  ULDC UR4, c[0x0][0x8f0] ;  /* 0x00023c0000047ab9 */ /* 0x000fe20000000800 */
[----:B------:R-:W-:Y:S01]  /*9680*/  LOP3.LUT R19, R19, UR16, RZ, 0xc0, !PT ;  /* 0x0000001013137c12 */ /* 0x000fe2000f8ec0ff */
[----:B------:R-:W-:Y:S01]  /*9690*/  IMAD.MOV R21, RZ, RZ, -R21 ;  /* 0x000000ffff157224 */ /* 0x000fe200078e0a15 */
[----:B------:R-:W-:Y:S01]  /*96a0*/  SHF.R.U64 R4, R4, UR4, R5 ;  /* 0x0000000404047c19 */ /* 0x000fe20008001205 */
[----:B------:R-:W-:Y:S01]  /*96b0*/  ULDC UR4, c[0x0][0x8e0] ;  /* 0x0002380000047ab9 */ /* 0x000fe20000000800 */
[----:B------:R-:W-:Y:S01]  /*96c0*/  ULDC UR5, c[0x0][0x8b8] ;  /* 0x00022e0000057ab9 */ /* 0x000fe20000000800 */
[----:B------:R-:W-:Y:S02]  /*96d0*/  IMAD.MOV.U32 R5, RZ, RZ, 0x1 ;  /* 0x00000001ff057424 */ /* 0x000fe400078e00ff */
[----:B------:R-:W-:Y:S02]  /*96e0*/  IMAD.MOV R6, RZ, RZ, -R4 ;  /* 0x000000ffff067224 */ /* 0x000fe400078e0a04 */
[----:B------:R-:W-:Y:S01]  /*96f0*/  IMAD R19, R4, UR17, R19 ;  /* 0x0000001104137c24 */ /* 0x000fe2000f8e0213 */
[----:B------:R-:W-:Y:S01]  /*9700*/  LOP3.LUT R4, R9, UR15, RZ, 0xc0, !PT ;  /* 0x0000000f09047c12 */ /* 0x000fe2000f8ec0ff */
[----:B-1----:R-:W-:-:S02]  /*9710*/  @P1 IMAD R14, R20, R21, R13 ;  /* 0x00000015140e1224 */ /* 0x002fc400078e020d */
[----:B------:R-:W-:Y:S01]  /*9720*/  IMAD R15, R6, UR4, R15 ;  /* 0x00000004060f7c24 */ /* 0x000fe2000f8e020f */
[----:B------:R-:W-:Y:S01]  /*9730*/  ULDC UR4, c[0x0][0x8a8] ;  /* 0x00022a0000047ab9 */ /* 0x000fe20000000800 */
[----:B------:R-:W-:Y:S02]  /*9740*/  IMAD R14, R19, UR5, R14 ;  /* 0x00000005130e7c24 */ /* 0x000fe4000f8e020e */
[--C-:B------:R-:W-:Y:S01]  /*9750*/  IMAD R15, R15, UR4, R4.reuse ;  /* 0x000000040f0f7c24 */ /* 0x100fe2000f8e0204 */
[----:B------:R-:W-:Y:S01]  /*9760*/  PRMT R4, R5, 0x7610, R4 ;  /* 0x0000761005047816 */ /* 0x000fe20000000004 */
[----:B------:R-:W-:-:S03]  /*9770*/  IMAD.MOV.U32 R13, RZ, RZ, R8 ;  /* 0x000000ffff0d7224 */ /* 0x000fc600078e0008 */
[----:B------:R-:W-:Y:S02]  /*9780*/  SEL R6, R15, R14, !P1 ;  /* 0x0000000e0f067207 */ /* 0x000fe40004800000 */
[----:B------:R-:W-:-:S07]  /*9790*/  SEL R7, R14, R15, !P1 ;  /* 0x0000000f0e077207 */ /* 0x000fce0004800000 */
.L_x_223:
[----:B------:R-:W-:Y:S05]  /*97a0*/  BSYNC B1 ;  /* 0x0000000000017941 */ /* 0x000fea0003800000 */
.L_x_222:
[----:B------:R-:W-:-:S13]  /*97b0*/  LOP3.LUT P1, RZ, R4, 0xff, RZ, 0xc0, !PT ;  /* 0x000000ff04ff7812 */ /* 0x000fda000782c0ff */
[----:B------:R-:W-:Y:S05]  /*97c0*/  @P1 BRA `(.L_x_226) ;  /* 0xfffffff400401947 */ /* 0x000fea000383ffff */
[----:B------:R-:W-:Y:S05]  /*97d0*/  BSYNC B0 ;  /* 0x0000000000007941 */ /* 0x000fea0003800000 */
.L_x_214:
[----:B------:R-:W-:-:S03]  /*97e0*/  UMOV UR4, 0xffffffff ;  /* 0xffffffff00047882 */ /* 0x000fc60000000000 */
[----:B------:R-:W-:Y:S05]  /*97f0*/  BRA.DIV UR4, `(.L_x_227) ;  /* 0x0000000a04cc7947 */ /* 0x000fea000b800000 */
[----:B------:R-:W-:-:S13]  /*9800*/  ELECT P6, URZ, PT ;  /* 0x00000000003f782f */ /* 0x000fda00038c0000 */
.L_x_258:
[----:B------:R-:W-:Y:S05]  /*9810*/  @!P6 BRA `(.L_x_9) ;  /* 0x0000000000a4e947 */ /* 0x000fea0003800000 */
[----:B------:R-:W-:-:S04]  /*9820*/  LOP3.LUT R22, R22, 0x2, RZ, 0xfc, !PT ;  /* 0x0000000216167812 */ /* 0x000fc800078efcff */
[----:B------:R-:W-:-:S13]  /*9830*/  ISETP.NE.AND P0, PT, R22, 0x3, PT ;  /* 0x000000031600780c */ /* 0x000fda0003f05270 */
[----:B------:R-:W-:Y:S05]  /*9840*/  @!P0 BRA `(.L_x_228) ;  /* 0x0000000000048947 */ /* 0x000fea0003800000 */
[----:B------:R-:W-:Y:S01]  /*9850*/  BPT.TRAP 0x1 ;  /* 0x000000040000795c */ /* 0x000fe20000300000 */
.L_x_228:
[----:B------:R-:W1:Y:S01]  /*9860*/  S2R R5, SR_CgaCtaId ;  /* 0x0000000000057919 */ /* 0x000e620000008800 */
[----:B------:R-:W-:Y:S02]  /*9870*/  MOV R2, 0x400 ;  /* 0x0000040000027802 */ /* 0x000fe40000000f00 */
[----:B------:R-:W-:Y:S02]  /*9880*/  SHF.L.U32 R4, R3, 0x1f, RZ ;  /* 0x0000001f03047819 */ /* 0x000fe400000006ff */
[----:B-1----:R-:W-:-:S05]  /*9890*/  LEA R5, R5, R2, 0x18 ;  /* 0x0000000205057211 */ /* 0x002fca00078ec0ff */
[----:B------:R-:W-:-:S05]  /*98a0*/  VIADD R5, R5, 0x20 ;  /* 0x0000002005057836 */ /* 0x000fca0000000000 */
[C---:B------:R-:W-:Y:S01]  /*98b0*/  LEA R7, R0.reuse, R5, 0x3 ;  /* 0x0000000500077211 */ /* 0x040fe200078e18ff */
[----:B------:R-:W-:-:S03]  /*98c0*/  VIADD R0, R0, 0x1 ;  /* 0x0000000100007836 */ /* 0x000fc60000000000 */
[----:B------:R-:W1:Y:S02]  /*98d0*/  SYNCS.PHASECHK.TRANS64.TRYWAIT P0, [R7+URZ], R4 ;  /* 0x00000004070075a7 */ /* 0x000e64000800017f */
[----:B------:R-:W-:-:S04]  /*98e0*/  ISETP.NE.AND P1, PT, R0, 0x4, PT ;  /* 0x000000040000780c */ /* 0x000fc80003f25270 */
[----:B------:R-:W-:Y:S02]  /*98f0*/  SEL R2, RZ, 0x1, P1 ;  /* 0x00000001ff027807 */ /* 0x000fe40000800000 */
[----:B------:R-:W-:Y:S02]  /*9900*/  SEL R0, R0, RZ, P1 ;  /* 0x000000ff00007207 */ /* 0x000fe40000800000 */
[----:B------:R-:W-:-:S03]  /*9910*/  LOP3.LUT R9, R3, R2, RZ, 0x3c, !PT ;  /* 0x0000000203097212 */ /* 0x000fc600078e3cff */
[----:B------:R-:W-:Y:S01]  /*9920*/  IMAD R6, R0, 0x8, R5 ;  /* 0x0000000800067824 */ /* 0x000fe200078e0205 */
[----:B------:R-:W-:Y:S01]  /*9930*/  SHF.L.U32 R3, R9, 0x1f, RZ ;  /* 0x0000001f09037819 */ /* 0x000fe200000006ff */
[----:B-1----:R-:W-:Y:S06]  /*9940*/  @!P0 BRA `(.L_x_229) ;  /* 0x0000000800988947 */ /* 0x002fec0003800000 */
.L_x_259:
[----:B------:R-:W2:Y:S01]  /*9950*/  SYNCS.PHASECHK.TRANS64.TRYWAIT P0, [R6+URZ], R3 ;  /* 0x00000003060075a7 */ /* 0x000ea2000800017f */
[----:B------:R-:W-:-:S05]  /*9960*/  VIADD R0, R0, 0x1 ;  /* 0x0000000100007836 */ /* 0x000fca0000000000 */
[----:B------:R-:W-:-:S04]  /*9970*/  ISETP.NE.AND P1, PT, R0, 0x4, PT ;  /* 0x000000040000780c */ /* 0x000fc80003f25270 */
[----:B------:R-:W-:Y:S02]  /*9980*/  SEL R2, RZ, 0x1, P1 ;  /* 0x00000001ff027807 */ /* 0x000fe40000800000 */
[----:B------:R-:W-:Y:S02]  /*9990*/  SEL R0, R0, RZ, P1 ;  /* 0x000000ff00007207 */ /* 0x000fe40000800000 */
[----:B------:R-:W-:-:S03]  /*99a0*/  LOP3.LUT R9, R9, R2, RZ, 0x3c, !PT ;  /* 0x0000000209097212 */ /* 0x000fc600078e3cff */
[----:B-1----:R-:W-:Y:S01]  /*99b0*/  IMAD R7, R0, 0x8, R5 ;  /* 0x0000000800077824 */ /* 0x002fe200078e0205 */
[----:B------:R-:W-:Y:S01]  /*99c0*/  SHF.L.U32 R4, R9, 0x1f, RZ ;  /* 0x0000001f09047819 */ /* 0x000fe200000006ff */
[----:B--2---:R-:W-:Y:S06]  /*99d0*/  @!P0 BRA `(.L_x_230) ;  /* 0x0000000800888947 */ /* 0x004fec0003800000 */
.L_x_260:
[----:B------:R-:W2:Y:S01]  /*99e0*/  SYNCS.PHASECHK.TRANS64.TRYWAIT P0, [R7+URZ], R4 ;  /* 0x00000004070075a7 */ /* 0x000ea2000800017f */
[----:B------:R-:W-:-:S05]  /*99f0*/  VIADD R0, R0, 0x1 ;  /* 0x0000000100007836 */ /* 0x000fca0000000000 */
[----:B------:R-:W-:-:S04]  /*9a00*/  ISETP.NE.AND P1, PT, R0, 0x4, PT ;  /* 0x000000040000780c */ /* 0x000fc80003f25270 */
[----:B------:R-:W-:Y:S02]  /*9a10*/  SEL R2, RZ, 0x1, P1 ;  /* 0x00000001ff027807 */ /* 0x000fe40000800000 */
[----:B------:R-:W-:Y:S02]  /*9a20*/  SEL R0, R0, RZ, P1 ;  /* 0x000000ff00007207 */ /* 0x000fe40000800000 */
[----:B------:R-:W-:Y:S01]  /*9a30*/  LOP3.LUT R2, R9, R2, RZ, 0x3c, !PT ;  /* 0x0000000209027212 */ /* 0x000fe200078e3cff */
[----:B--2---:R-:W-:Y:S06]  /*9a40*/  @!P0 BRA `(.L_x_231) ;  /* 0x0000000800808947 */ /* 0x004fec0003800000 */
.L_x_261:
[----:B------:R-:W-:Y:S01]  /*9a50*/  IMAD R5, R0, 0x8, R5 ;  /* 0x0000000800057824 */ /* 0x000fe200078e0205 */
[----:B------:R-:W-:-:S07]  /*9a60*/  SHF.L.U32 R0, R2, 0x1f, RZ ;  /* 0x0000001f02007819 */ /* 0x000fce00000006ff */
.L_x_232:
[----:B---3--:R3:W4:Y:S02]  /*9a70*/  SYNCS.PHASECHK.TRANS64.TRYWAIT P0, [R5+URZ], R0 ;  /* 0x00000000050075a7 */ /* 0x008724000800017f */
[----:B----4-:R-:W-:Y:S05]  /*9a80*/  @!P0 NANOSLEEP.SYNCS 0x989680 ;  /* 0x009896800000895d */ /* 0x010fea0003900000 */
[----:B------:R-:W4:Y:S02]  /*9a90*/  @!P0 SYNCS.PHASECHK.TRANS64 P0, [R5+URZ], R0 ;  /* 0x00000000050085a7 */ /* 0x000f24000800007f */
[----:B----4-:R-:W-:Y:S05]  /*9aa0*/  @!P0 BRA `(.L_x_232) ;  /* 0xfffffffc00f08947 */ /* 0x010fea000383ffff */
.L_x_9:
[----:B------:R-:W-:Y:S05]  /*9ab0*/  BSYNC B6 ;  /* 0x0000000000067941 */ /* 0x000fea0003800000 */
.L_x_7:
[----:B------:R-:W-:Y:S05]  /*9ac0*/  EXIT ;  /* 0x000000000000794d */ /* 0x000fea0003800000 */
.L_x_22:
[----:B----4-:R4:W1:Y:S02]  /*9ad0*/  SYNCS.PHASECHK.TRANS64.TRYWAIT P1, [R3+URZ], R0 ;  /* 0x00000000030075a7 */ /* 0x010864000802017f */
[----:B-1----:R-:W-:Y:S05]  /*9ae0*/  @!P1 NANOSLEEP.SYNCS 0x989680 ;  /* 0x009896800000995d */ /* 0x002fea0003900000 */
[----:B------:R-:W1:Y:S02]  /*9af0*/  @!P1 SYNCS.PHASECHK.TRANS64 P1, [R3+URZ], R0 ;  /* 0x00000000030095a7 */ /* 0x000e64000802007f */
[----:B-1----:R-:W-:Y:S05]  /*9b00*/  @!P1 BRA `(.L_x_22) ;  /* 0xfffffffc00f09947 */ /* 0x002fea000383ffff */
[----:B------:R-:W-:Y:S05]  /*9b10*/  BRA `(.L_x_21) ;  /* 0xffffff7c00047947 */ /* 0x000fea000383ffff */
.L_x_27:
[----:B--2---:R-:W-:-:S04]  /*9b20*/  MOV R4, UR4 ;  /* 0x0000000400047c02 */ /* 0x004fc80008000f00 */
[----:B------:R2:W3:Y:S03]  /*9b30*/  SYNCS.PHASECHK.TRANS64.TRYWAIT P1, [R4+URZ], R3 ;  /* 0x00000003040075a7 */ /* 0x0004e6000802017f */
[----:B---3--:R-:W-:Y:S05]  /*9b40*/  @!P1 NANOSLEEP.SYNCS 0x989680 ;  /* 0x009896800000995d */ /* 0x008fea0003900000 */
[----:B------:R-:W3:Y:S02]  /*9b50*/  @!P1 SYNCS.PHASECHK.TRANS64 P1, [R4+URZ], R3 ;  /* 0x00000003040095a7 */ /* 0x000ee4000802007f */
[----:B---3--:R-:W-:Y:S05]  /*9b60*/  @!P1 BRA `(.L_x_27) ;  /* 0xfffffffc00ec9947 */ /* 0x008fea000383ffff */
[----:B------:R-:W-:Y:S05]  /*9b70*/  BRA `(.L_x_26) ;  /* 0xffffff8000287947 */ /* 0x000fea000383ffff */
.L_x_49:
[----:B-1----:R-:W-:-:S04]  /*9b80*/  IMAD.U32 R5, RZ, RZ, UR53 ;  /* 0x00000035ff057e24 */ /* 0x002fc8000f8e00ff */
[----:B------:R1:W2:Y:S03]  /*9b90*/  SYNCS.PHASECHK.TRANS64.TRYWAIT P0, [R5+URZ+0x40], R4 ;  /* 0x00004004050075a7 */ /* 0x0002a6000800017f */
[----:B--2---:R-:W-:Y:S05]  /*9ba0*/  @!P0 NANOSLEEP.SYNCS 0x989680 ;  /* 0x009896800000895d */ /* 0x004fea0003900000 */
[----:B------:R-:W2:Y:S02]  /*9bb0*/  @!P0 SYNCS.PHASECHK.TRANS64 P0, [R5+URZ+0x40], R4 ;  /* 0x00004004050085a7 */ /* 0x000ea4000800007f */
[----:B--2---:R-:W-:Y:S05]  /*9bc0*/  @!P0 BRA `(.L_x_49) ;  /* 0xfffffffc00ec8947 */ /* 0x004fea000383ffff */
[----:B------:R-:W-:Y:S05]  /*9bd0*/  BRA `(.L_x_233) ;  /* 0xffffff8c00487947 */ /* 0x000fea000383ffff */
.L_x_60:
[----:B-1----:R1:W2:Y:S02]  /*9be0*/  SYNCS.PHASECHK.TRANS64.TRYWAIT P4, [R4+URZ+0x40], R5 ;  /* 0x00004005040075a7 */ /* 0x0022a4000808017f */
[----:B--2---:R-:W-:Y:S05]  /*9bf0*/  @!P4 NANOSLEEP.SYNCS 0x989680 ;  /* 0x009896800000c95d */ /* 0x004fea0003900000 */
[----:B------:R-:W2:Y:S02]  /*9c00*/  @!P4 SYNCS.PHASECHK.TRANS64 P4, [R4+URZ+0x40], R5 ;  /* 0x000040050400c5a7 */ /* 0x000ea4000808007f */
[----:B--2---:R-:W-:Y:S05]  /*9c10*/  @!P4 BRA `(.L_x_60) ;  /* 0xfffffffc00f0c947 */ /* 0x004fea000383ffff */
[----:B------:R-:W-:Y:S05]  /*9c20*/  BRA `(.L_x_234) ;  /* 0xffffff9400687947 */ /* 0x000fea000383ffff */
.L_x_71:
[----:B-1----:R1:W2:Y:S02]  /*9c30*/  SYNCS.PHASECHK.TRANS64.TRYWAIT P5, [R4+URZ+0x40], R5 ;  /* 0x00004005040075a7 */ /* 0x0022a400080a017f */
[----:B--2---:R-:W-:Y:S05]  /*9c40*/  @!P5 NANOSLEEP.SYNCS 0x989680 ;  /* 0x009896800000d95d */ /* 0x004fea0003900000 */
[----:B------:R-:W2:Y:S02]  /*9c50*/  @!P5 SYNCS.PHASECHK.TRANS64 P5, [R4+URZ+0x40], R5 ;  /* 0x000040050400d5a7 */ /* 0x000ea400080a007f */
[----:B--2---:R-:W-:Y:S05]  /*9c60*/  @!P5 BRA `(.L_x_71) ;  /* 0xfffffffc00f0d947 */ /* 0x004fea000383ffff */
[----:B------:R-:W-:Y:S05]  /*9c70*/  BRA `(.L_x_235) ;  /* 0xffffff9c00247947 */ /* 0x000fea000383ffff */
.L_x_82:
[----:B-1----:R1:W2:Y:S02]  /*9c80*/  SYNCS.PHASECHK.TRANS64.TRYWAIT P5, [R5+URZ+0x40], R4 ;  /* 0x00004004050075a7 */ /* 0x0022a400080a017f */
[----:B--2---:R-:W-:Y:S05]  /*9c90*/  @!P5 NANOSLEEP.SYNCS 0x989680 ;  /* 0x009896800000d95d */ /* 0x004fea0003900000 */
[----:B------:R-:W2:Y:S02]  /*9ca0*/  @!P5 SYNCS.PHASECHK.TRANS64 P5, [R5+URZ+0x40], R4 ;  /* 0x000040040500d5a7 */ /* 0x000ea400080a007f */
[----:B--2---:R-:W-:Y:S05]  /*9cb0*/  @!P5 BRA `(.L_x_82) ;  /* 0xfffffffc00f0d947 */ /* 0x004fea000383ffff */
[----:B------:R-:W-:Y:S05]  /*9cc0*/  BRA `(.L_x_236) ;  /* 0xffffffa000e47947 */ /* 0x000fea000383ffff */
.L_x_93:
[----:B-1----:R1:W2:Y:S02]  /*9cd0*/  SYNCS.PHASECHK.TRANS64.TRYWAIT P5, [R4+URZ+0x40], R5 ;  /* 0x00004005040075a7 */ /* 0x0022a400080a017f */
[----:B--2---:R-:W-:Y:S05]  /*9ce0*/  @!P5 NANOSLEEP.SYNCS 0x989680 ;  /* 0x009896800000d95d */ /* 0x004fea0003900000 */
[----:B------:R-:W2:Y:S02]  /*9cf0*/  @!P5 SYNCS.PHASECHK.TRANS64 P5, [R4+URZ+0x40], R5 ;  /* 0x000040050400d5a7 */ /* 0x000ea400080a007f */
[----:B--2---:R-:W-:Y:S05]  /*9d00*/  @!P5 BRA `(.L_x_93) ;  /* 0xfffffffc00f0d947 */ /* 0x004fea000383ffff */
[----:B------:R-:W-:Y:S05]  /*9d10*/  BRA `(.L_x_237) ;  /* 0xffffffa800a47947 */ /* 0x000fea000383ffff */
.L_x_104:
[----:B-1----:R1:W2:Y:S02]  /*9d20*/  SYNCS.PHASECHK.TRANS64.TRYWAIT P5, [R4+URZ+0x40], R5 ;  /* 0x00004005040075a7 */ /* 0x0022a400080a017f */
[----:B--2---:R-:W-:Y:S05]  /*9d30*/  @!P5 NANOSLEEP.SYNCS 0x989680 ;  /* 0x009896800000d95d */ /* 0x004fea0003900000 */
[----:B------:R-:W2:Y:S02]  /*9d40*/  @!P5 SYNCS.PHASECHK.TRANS64 P5, [R4+URZ+0x40], R5 ;  /* 0x000040050400d5a7 */ /* 0x000ea400080a007f */
[----:B--2---:R-:W-:Y:S05]  /*9d50*/  @!P5 BRA `(.L_x_104) ;  /* 0xfffffffc00f0d947 */ /* 0x004fea000383ffff */
[----:B------:R-:W-:Y:S05]  /*9d60*/  BRA `(.L_x_238) ;  /* 0xffffffb0005c7947 */ /* 0x000fea000383ffff */
.L_x_115:
[----:B-1----:R1:W2:Y:S02]  /*9d70*/  SYNCS.PHASECHK.TRANS64.TRYWAIT P5, [R4+URZ+0x40], R5 ;  /* 0x00004005040075a7 */ /* 0x0022a400080a017f */
[----:B--2---:R-:W-:Y:S05]  /*9d80*/  @!P5 NANOSLEEP.SYNCS 0x989680 ;  /* 0x009896800000d95d */ /* 0x004fea0003900000 */
[----:B------:R-:W2:Y:S02]  /*9d90*/  @!P5 SYNCS.PHASECHK.TRANS64 P5, [R4+URZ+0x40], R5 ;  /* 0x000040050400d5a7 */ /* 0x000ea400080a007f */
[----:B--2---:R-:W-:Y:S05]  /*9da0*/  @!P5 BRA `(.L_x_115) ;  /* 0xfffffffc00f0d947 */ /* 0x004fea000383ffff */
[----:B------:R-:W-:Y:S05]  /*9db0*/  BRA `(.L_x_239) ;  /* 0xffffffb800147947 */ /* 0x000fea000383ffff */
.L_x_126:
[----:B-1----:R1:W2:Y:S02]  /*9dc0*/  SYNCS.PHASECHK.TRANS64.TRYWAIT P4, [R4+URZ+0x40], R25 ;  /* 0x00004019040075a7 */ /* 0x0022a4000808017f */
[----:B--2---:R-:W-:Y:S05]  /*9dd0*/  @!P4 NANOSLEEP.SYNCS 0x989680 ;  /* 0x009896800000c95d */ /* 0x004fea0003900000 */
[----:B------:R-:W2:Y:S02]  /*9de0*/  @!P4 SYNCS.PHASECHK.TRANS64 P4, [R4+URZ+0x40], R25 ;  /* 0x000040190400c5a7 */ /* 0x000ea4000808007f */
[----:B--2---:R-:W-:Y:S05]  /*9df0*/  @!P4 BRA `(.L_x_126) ;  /* 0xfffffffc00f0c947 */ /* 0x004fea000383ffff */
[----:B------:R-:W-:Y:S05]  /*9e00*/  BRA `(.L_x_240) ;  /* 0xffffffbc00c07947 */ /* 0x000fea000383ffff */
.L_x_146:
[----:B-1----:R-:W-:-:S04]  /*9e10*/  IMAD.U32 R3, RZ, RZ, UR4 ;  /* 0x00000004ff037e24 */ /* 0x002fc8000f8e00ff */
[----:B------:R1:W2:Y:S03]  /*9e20*/  SYNCS.PHASECHK.TRANS64.TRYWAIT P0, [R3+URZ+0x88], R0 ;  /* 0x00008800030075a7 */ /* 0x0002a6000800017f */
[----:B--2---:R-:W-:Y:S05]  /*9e30*/  @!P0 NANOSLEEP.SYNCS 0x989680 ;  /* 0x009896800000895d */ /* 0x004fea0003900000 */
[----:B------:R-:W2:Y:S02]  /*9e40*/  @!P0 SYNCS.PHASECHK.TRANS64 P0, [R3+URZ+0x88], R0 ;  /* 0x00008800030085a7 */ /* 0x000ea4000800007f */
[----:B--2---:R-:W-:Y:S05]  /*9e50*/  @!P0 BRA `(.L_x_146) ;  /* 0xfffffffc00ec8947 */ /* 0x004fea000383ffff */
[----:B------:R-:W-:Y:S05]  /*9e60*/  BRA `(.L_x_145) ;  /* 0xffffffd400507947 */ /* 0x000fea000383ffff */
.L_x_155:
[----:B-1----:R-:W-:-:S04]  /*9e70*/  IMAD.U32 R5, RZ, RZ, UR13 ;  /* 0x0000000dff057e24 */ /* 0x002fc8000f8e00ff */
[----:B------:R1:W2:Y:S03]  /*9e80*/  SYNCS.PHASECHK.TRANS64.TRYWAIT P1, [R5+URZ+0x60], R4 ;  /* 0x00006004050075a7 */ /* 0x0002a6000802017f */
[----:B--2---:R-:W-:Y:S05]  /*9e90*/  @!P1 NANOSLEEP.SYNCS 0x989680 ;  /* 0x009896800000995d */ /* 0x004fea0003900000 */
[----:B------:R-:W2:Y:S02]  /*9ea0*/  @!P1 SYNCS.PHASECHK.TRANS64 P1, [R5+URZ+0x60], R4 ;  /* 0x00006004050095a7 */ /* 0x000ea4000802007f */
[----:B--2---:R-:W-:Y:S05]  /*9eb0*/  @!P1 BRA `(.L_x_155) ;  /* 0xfffffffc00ec9947 */ /* 0x004fea000383ffff */
[----:B------:R-:W-:Y:S05]  /*9ec0*/  BRA `(.L_x_241) ;  /* 0xffffffd800347947 */ /* 0x000fea000383ffff */
.L_x_161:
[----:B-12---:R-:W-:-:S04]  /*9ed0*/  IMAD.U32 R5, RZ, RZ, UR13 ;  /* 0x0000000dff057e24 */ /* 0x006fc8000f8e00ff */
[----:B------:R1:W2:Y:S03]  /*9ee0*/  SYNCS.PHASECHK.TRANS64.TRYWAIT P1, [R5+URZ+0x68], R4 ;  /* 0x00006804050075a7 */ /* 0x0002a6000802017f */
[----:B--2---:R-:W-:Y:S05]  /*9ef0*/  @!P1 NANOSLEEP.SYNCS 0x989680 ;  /* 0x009896800000995d */ /* 0x004fea0003900000 */
[----:B------:R-:W2:Y:S02]  /*9f00*/  @!P1 SYNCS.PHASECHK.TRANS64 P1, [R5+URZ+0x68], R4 ;  /* 0x00006804050095a7 */ /* 0x000ea4000802007f */
[----:B--2---:R-:W-:Y:S05]  /*9f10*/  @!P1 BRA `(.L_x_161) ;  /* 0xfffffffc00ec9947 */ /* 0x004fea000383ffff */
[----:B------:R-:W-:Y:S05]  /*9f20*/  BRA `(.L_x_242) ;  /* 0xffffffd8007c7947 */ /* 0x000fea000383ffff */
.L_x_167:
[----:B-123--:R-:W-:-:S04]  /*9f30*/  IMAD.U32 R5, RZ, RZ, UR13 ;  /* 0x0000000dff057e24 */ /* 0x00efc8000f8e00ff */
[----:B------:R1:W2:Y:S03]  /*9f40*/  SYNCS.PHASECHK.TRANS64.TRYWAIT P1, [R5+URZ+0x70], R4 ;  /* 0x00007004050075a7 */ /* 0x0002a6000802017f */
[----:B--2---:R-:W-:Y:S05]  /*9f50*/  @!P1 NANOSLEEP.SYNCS 0x989680 ;  /* 0x009896800000995d */ /* 0x004fea0003900000 */
[----:B------:R-:W2:Y:S02]  /*9f60*/  @!P1 SYNCS.PHASECHK.TRANS64 P1, [R5+URZ+0x70], R4 ;  /* 0x00007004050095a7 */ /* 0x000ea4000802007f */
[----:B--2---:R-:W-:Y:S05]  /*9f70*/  @!P1 BRA `(.L_x_167) ;  /* 0xfffffffc00ec9947 */ /* 0x004fea000383ffff */
[----:B------:R-:W-:Y:S05]  /*9f80*/  BRA `(.L_x_243) ;  /* 0xffffffd800d07947 */ /* 0x000fea000383ffff */
.L_x_173:
[----:B-1234-:R-:W-:-:S04]  /*9f90*/  IMAD.U32 R5, RZ, RZ, UR13 ;  /* 0x0000000dff057e24 */ /* 0x01efc8000f8e00ff */
[----:B------:R1:W2:Y:S03]  /*9fa0*/  SYNCS.PHASECHK.TRANS64.TRYWAIT P1, [R5+URZ+0x78], R4 ;  /* 0x00007804050075a7 */ /* 0x0002a6000802017f */
[----:B--2---:R-:W-:Y:S05]  /*9fb0*/  @!P1 NANOSLEEP.SYNCS 0x989680 ;  /* 0x009896800000995d */ /* 0x004fea0003900000 */
[----:B------:R-:W2:Y:S02]  /*9fc0*/  @!P1 SYNCS.PHASECHK.TRANS64 P1, [R5+URZ+0x78], R4 ;  /* 0x00007804050095a7 */ /* 0x000ea4000802007f */
[----:B--2---:R-:W-:Y:S05]  /*9fd0*/  @!P1 BRA `(.L_x_173) ;  /* 0xfffffffc00ec9947 */ /* 0x004fea000383ffff */
[----:B------:R-:W-:Y:S05]  /*9fe0*/  BRA `(.L_x_244) ;  /* 0xffffffdc001c7947 */ /* 0x000fea000383ffff */
.L_x_179:
[----:B-1234-:R-:W-:-:S04]  /*9ff0*/  MOV R5, UR13 ;  /* 0x0000000d00057c02 */ /* 0x01efc80008000f00 */
[----:B------:R1:W2:Y:S03]  /*a000*/  SYNCS.PHASECHK.TRANS64.TRYWAIT P1, [R5+URZ+0x60], R4 ;  /* 0x00006004050075a7 */ /* 0x0002a6000802017f */
[----:B--2---:R-:W-:Y:S05]  /*a010*/  @!P1 NANOSLEEP.SYNCS 0x989680 ;  /* 0x009896800000995d */ /* 0x004fea0003900000 */
[----:B------:R-:W2:Y:S02]  /*a020*/  @!P1 SYNCS.PHASECHK.TRANS64 P1, [R5+URZ+0x60], R4 ;  /* 0x00006004050095a7 */ /* 0x000ea4000802007f */
[----:B--2---:R-:W-:Y:S05]  /*a030*/  @!P1 BRA `(.L_x_179) ;  /* 0xfffffffc00ec9947 */ /* 0x004fea000383ffff */
[----:B------:R-:W-:Y:S05]  /*a040*/  BRA `(.L_x_245) ;  /* 0xffffffdc00707947 */ /* 0x000fea000383ffff */
.L_x_185:
[----:B-1234-:R-:W-:-:S04]  /*a050*/  IMAD.U32 R5, RZ, RZ, UR13 ;  /* 0x0000000dff057e24 */ /* 0x01efc8000f8e00ff */
[----:B------:R1:W2:Y:S03]  /*a060*/  SYNCS.PHASECHK.TRANS64.TRYWAIT P1, [R5+URZ+0x68], R4 ;  /* 0x00006804050075a7 */ /* 0x0002a6000802017f */
[----:B--2---:R-:W-:Y:S05]  /*a070*/  @!P1 NANOSLEEP.SYNCS 0x989680 ;  /* 0x009896800000995d */ /* 0x004fea0003900000 */
[----:B------:R-:W2:Y:S02]  /*a080*/  @!P1 SYNCS.PHASECHK.TRANS64 P1, [R5+URZ+0x68], R4 ;  /* 0x00006804050095a7 */ /* 0x000ea4000802007f */
[----:B--2---:R-:W-:Y:S05]  /*a090*/  @!P1 BRA `(.L_x_185) ;  /* 0xfffffffc00ec9947 */ /* 0x004fea000383ffff */
[----:B------:R-:W-:Y:S05]  /*a0a0*/  BRA `(.L_x_246) ;  /* 0xffffffdc00b07947 */ /* 0x000fea000383ffff */
.L_x_191:
[----:B-1234-:R-:W-:-:S04]  /*a0b0*/  IMAD.U32 R5, RZ, RZ, UR13 ;  /* 0x0000000dff057e24 */ /* 0x01efc8000f8e00ff */
[----:B------:R1:W2:Y:S03]  /*a0c0*/  SYNCS.PHASECHK.TRANS64.TRYWAIT P1, [R5+URZ+0x70], R4 ;  /* 0x00007004050075a7 */ /* 0x0002a6000802017f */
[----:B--2---:R-:W-:Y:S05]  /*a0d0*/  @!P1 NANOSLEEP.SYNCS 0x989680 ;  /* 0x009896800000995d */ /* 0x004fea0003900000 */
[----:B------:R-:W2:Y:S02]  /*a0e0*/  @!P1 SYNCS.PHASECHK.TRANS64 P1, [R5+URZ+0x70], R4 ;  /* 0x00007004050095a7 */ /* 0x000ea4000802007f */
[----:B--2---:R-:W-:Y:S05]  /*a0f0*/  @!P1 BRA `(.L_x_191) ;  /* 0xfffffffc00ec9947 */ /* 0x004fea000383ffff */
[----:B------:R-:W-:Y:S05]  /*a100*/  BRA `(.L_x_247) ;  /* 0xffffffdc00f87947 */ /* 0x000fea000383ffff */
.L_x_197:
[----:B-1234-:R-:W-:-:S04]  /*a110*/  IMAD.U32 R5, RZ, RZ, UR13 ;  /* 0x0000000dff057e24 */ /* 0x01efc8000f8e00ff */
[----:B------:R1:W2:Y:S03]  /*a120*/  SYNCS.PHASECHK.TRANS64.TRYWAIT P1, [R5+URZ+0x78], R4 ;  /* 0x00007804050075a7 */ /* 0x0002a6000802017f */
[----:B--2---:R-:W-:Y:S05]  /*a130*/  @!P1 NANOSLEEP.SYNCS 0x989680 ;  /* 0x009896800000995d */ /* 0x004fea0003900000 */
[----:B------:R-:W2:Y:S02]  /*a140*/  @!P1 SYNCS.PHASECHK.TRANS64 P1, [R5+URZ+0x78], R4 ;  /* 0x00007804050095a7 */ /* 0x000ea4000802007f */
[----:B--2---:R-:W-:Y:S05]  /*a150*/  @!P1 BRA `(.L_x_197) ;  /* 0xfffffffc00ec9947 */ /* 0x004fea000383ffff */
[----:B------:R-:W-:Y:S05]  /*a160*/  BRA `(.L_x_248) ;  /* 0xffffffe000347947 */ /* 0x000fea000383ffff */
.L_x_207:
[----:B------:R1:W1:Y:S02]  /*a170*/  SYNCS.PHASECHK.TRANS64.TRYWAIT P0, [R0+URZ+0x60], R3 ;  /* 0x00006003000075a7 */ /* 0x000264000800017f */
[----:B-1----:R-:W-:Y:S05]  /*a180*/  @!P0 NANOSLEEP.SYNCS 0x989680 ;  /* 0x009896800000895d */ /* 0x002fea0003900000 */
[----:B------:R-:W1:Y:S02]  /*a190*/  @!P0 SYNCS.PHASECHK.TRANS64 P0, [R0+URZ+0x60], R3 ;  /* 0x00006003000085a7 */ /* 0x000e64000800007f */
[----:B-1----:R-:W-:Y:S05]  /*a1a0*/  @!P0 BRA `(.L_x_207) ;  /* 0xfffffffc00f08947 */ /* 0x002fea000383ffff */
[----:B------:R-:W-:Y:S05]  /*a1b0*/  BRA `(.L_x_249) ;  /* 0xffffffe800187947 */ /* 0x000fea000383ffff */
.L_x_209:
[----:B------:R1:W1:Y:S02]  /*a1c0*/  SYNCS.PHASECHK.TRANS64.TRYWAIT P0, [R0+URZ+0x68], R3 ;  /* 0x00006803000075a7 */ /* 0x000264000800017f */
[----:B-1----:R-:W-:Y:S05]  /*a1d0*/  @!P0 NANOSLEEP.SYNCS 0x989680 ;  /* 0x009896800000895d */ /* 0x002fea0003900000 */
[----:B------:R-:W1:Y:S02]  /*a1e0*/  @!P0 SYNCS.PHASECHK.TRANS64 P0, [R0+URZ+0x68], R3 ;  /* 0x00006803000085a7 */ /* 0x000e64000800007f */
[----:B-1----:R-:W-:Y:S05]  /*a1f0*/  @!P0 BRA `(.L_x_209) ;  /* 0xfffffffc00f08947 */ /* 0x002fea000383ffff */
[----:B------:R-:W-:Y:S05]  /*a200*/  BRA `(.L_x_250) ;  /* 0xffffffe800147947 */ /* 0x000fea000383ffff */
.L_x_211:
[----:B------:R1:W1:Y:S02]  /*a210*/  SYNCS.PHASECHK.TRANS64.TRYWAIT P0, [R0+URZ+0x70], R3 ;  /* 0x00007003000075a7 */ /* 0x000264000800017f */
[----:B-1----:R-:W-:Y:S05]  /*a220*/  @!P0 NANOSLEEP.SYNCS 0x989680 ;  /* 0x009896800000895d */ /* 0x002fea0003900000 */
[----:B------:R-:W1:Y:S02]  /*a230*/  @!P0 SYNCS.PHASECHK.TRANS64 P0, [R0+URZ+0x70], R3 ;  /* 0x00007003000085a7 */ /* 0x000e64000800007f */
[----:B-1----:R-:W-:Y:S05]  /*a240*/  @!P0 BRA `(.L_x_211) ;  /* 0xfffffffc00f08947 */ /* 0x002fea000383ffff */
[----:B------:R-:W-:Y:S05]  /*a250*/  BRA `(.L_x_251) ;  /* 0xffffffe800107947 */ /* 0x000fea000383ffff */
.L_x_215:
[----:B------:R-:W-:Y:S01]  /*a260*/  BSSY B1, `(.L_x_252) ;  /* 0x0000006000017945 */ /* 0x000fe20003800000 */
[----:B------:R-:W-:-:S07]  /*a270*/  IMAD.MOV.U32 R15, RZ, RZ, -0x1 ;  /* 0xffffffffff0f7424 */ /* 0x000fce00078e00ff */
[----:B------:R-:W-:Y:S05]  /*a280*/  WARPSYNC.COLLECTIVE R15, `(.L_x_253) ;  /* 0x000000000f0c7348 */ /* 0x000fea0003c00000 */
[----:B------:R-:W-:Y:S02]  /*a290*/  ELECT P6, UR62, PT ;  /* 0x00000000003e782f */ /* 0x000fe400038c0000 */
[----:B------:R-:W-:Y:S01]  /*a2a0*/  MOV R14, UR62 ;  /* 0x0000003e000e7c02 */ /* 0x000fe20008000f00 */
[----:B------:R-:W-:Y:S10]  /*a2b0*/  ENDCOLLECTIVE ;  /* 0x000000000000791b */ /* 0x000ff40003800000 */
.L_x_253:
[----:B------:R-:W-:Y:S05]  /*a2c0*/  BSYNC B1 ;  /* 0x0000000000017941 */ /* 0x000fea0003800000 */
.L_x_252:
[----:B------:R-:W-:Y:S05]  /*a2d0*/  BRA `(.L_x_254) ;  /* 0xffffffe800887947 */ /* 0x000fea000383ffff */
.L_x_218:
[----:B--2---:R2:W3:Y:S02]  /*a2e0*/  SYNCS.PHASECHK.TRANS64.TRYWAIT P1, [R20+URZ+0x20], R7 ;  /* 0x00002007140075a7 */ /* 0x0044e4000802017f */
[----:B---3--:R-:W-:Y:S05]  /*a2f0*/  @!P1 NANOSLEEP.SYNCS 0x989680 ;  /* 0x009896800000995d */ /* 0x008fea0003900000 */
[----:B------:R-:W3:Y:S02]  /*a300*/  @!P1 SYNCS.PHASECHK.TRANS64 P1, [R20+URZ+0x20], R7 ;  /* 0x00002007140095a7 */ /* 0x000ee4000802007f */
[----:B---3--:R-:W-:Y:S05]  /*a310*/  @!P1 BRA `(.L_x_218) ;  /* 0xfffffffc00f09947 */ /* 0x008fea000383ffff */
[----:B------:R-:W-:Y:S05]  /*a320*/  BRA `(.L_x_255) ;  /* 0xffffffe800bc7947 */ /* 0x000fea000383ffff */
.L_x_227:
[----:B------:R-:W-:Y:S01]  /*a330*/  BSSY B0, `(.L_x_256) ;  /* 0x0000006000007945 */ /* 0x000fe20003800000 */
[----:B------:R-:W-:-:S07]  /*a340*/  IMAD.MOV.U32 R15, RZ, RZ, -0x1 ;  /* 0xffffffffff0f7424 */ /* 0x000fce00078e00ff */
[----:B------:R-:W-:Y:S05]  /*a350*/  WARPSYNC.COLLECTIVE R15, `(.L_x_257) ;  /* 0x000000000f0c7348 */ /* 0x000fea0003c00000 */
[----:B------:R-:W-:Y:S02]  /*a360*/  ELECT P6, UR62, PT ;  /* 0x00000000003e782f */ /* 0x000fe400038c0000 */
[----:B------:R-:W-:Y:S01]  /*a370*/  MOV R14, UR62 ;  /* 0x0000003e000e7c02 */ /* 0x000fe20008000f00 */
[----:B------:R-:W-:Y:S10]  /*a380*/  ENDCOLLECTIVE ;  /* 0x000000000000791b */ /* 0x000ff40003800000 */
.L_x_257:
[----:B------:R-:W-:Y:S05]  /*a390*/  BSYNC B0 ;  /* 0x0000000000007941 */ /* 0x000fea0003800000 */
.L_x_256:
[----:B------:R-:W-:Y:S05]  /*a3a0*/  BRA `(.L_x_258) ;  /* 0xfffffff400187947 */ /* 0x000fea000383ffff */
.L_x_229:
[----:B-1----:R1:W2:Y:S02]  /*a3b0*/  SYNCS.PHASECHK.TRANS64.TRYWAIT P0, [R7+URZ], R4 ;  /* 0x00000004070075a7 */ /* 0x0022a4000800017f */
[----:B--2---:R-:W-:Y:S05]  /*a3c0*/  @!P0 NANOSLEEP.SYNCS 0x989680 ;  /* 0x009896800000895d */ /* 0x004fea0003900000 */
[----:B------:R-:W2:Y:S02]  /*a3d0*/  @!P0 SYNCS.PHASECHK.TRANS64 P0, [R7+URZ], R4 ;  /* 0x00000004070085a7 */ /* 0x000ea4000800007f */
[----:B--2---:R-:W-:Y:S05]  /*a3e0*/  @!P0 BRA `(.L_x_229) ;  /* 0xfffffffc00f08947 */ /* 0x004fea000383ffff */
[----:B------:R-:W-:Y:S05]  /*a3f0*/  BRA `(.L_x_259) ;  /* 0xfffffff400547947 */ /* 0x000fea000383ffff */
.L_x_230:
[----:B-1----:R1:W2:Y:S02]  /*a400*/  SYNCS.PHASECHK.TRANS64.TRYWAIT P0, [R6+URZ], R3 ;  /* 0x00000003060075a7 */ /* 0x0022a4000800017f */
[----:B--2---:R-:W-:Y:S05]  /*a410*/  @!P0 NANOSLEEP.SYNCS 0x989680 ;  /* 0x009896800000895d */ /* 0x004fea0003900000 */
[----:B------:R-:W2:Y:S02]  /*a420*/  @!P0 SYNCS.PHASECHK.TRANS64 P0, [R6+URZ], R3 ;  /* 0x00000003060085a7 */ /* 0x000ea4000800007f */
[----:B--2---:R-:W-:Y:S05]  /*a430*/  @!P0 BRA `(.L_x_230) ;  /* 0xfffffffc00f08947 */ /* 0x004fea000383ffff */
[----:B------:R-:W-:Y:S05]  /*a440*/  BRA `(.L_x_260) ;  /* 0xfffffff400647947 */ /* 0x000fea000383ffff */
.L_x_231:
[----:B--2---:R2:W3:Y:S02]  /*a450*/  SYNCS.PHASECHK.TRANS64.TRYWAIT P0, [R7+URZ], R4 ;  /* 0x00000004070075a7 */ /* 0x0044e4000800017f */
[----:B---3--:R-:W-:Y:S05]  /*a460*/  @!P0 NANOSLEEP.SYNCS 0x989680 ;  /* 0x009896800000895d */ /* 0x008fea0003900000 */
[----:B------:R-:W3:Y:S02]  /*a470*/  @!P0 SYNCS.PHASECHK.TRANS64 P0, [R7+URZ], R4 ;  /* 0x00000004070085a7 */ /* 0x000ee4000800007f */
[----:B---3--:R-:W-:Y:S05]  /*a480*/  @!P0 BRA `(.L_x_231) ;  /* 0xfffffffc00f08947 */ /* 0x008fea000383ffff */
[----:B------:R-:W-:Y:S05]  /*a490*/  BRA `(.L_x_261) ;  /* 0xfffffff4006c7947 */ /* 0x000fea000383ffff */
.L_x_262:
[----:B------:R-:W-:-:S00]  /*a4a0*/  BRA `(.L_x_262) ;  /* 0xfffffffc00fc7947 */ /* 0x000fc0000383ffff */
[----:B------:R-:W-:-:S00]  /*a4b0*/  NOP ;  /* 0x0000000000007918 */ /* 0x000fc00000000000 */
        /* <DEDUP_REMOVED lines=12> */
.L_x_263:


//--------------------- .nv.global.init           --------------------------
	.section	.nv.global.init,"aw",@progbits
.nv.global.init:
	.type		$str$22,@object
	.size		$str$22,($str$26 - $str$22)
$str$22:
        /*0000*/ 	.byte	0x6b, 0x5f, 0x74, 0x69, 0x6c, 0x65, 0x5f, 0x63, 0x6f, 0x75, 0x6e, 0x74, 0x20, 0x3e, 0x3d, 0x20
        /*0010*/ 	.byte	0x31, 0x00
	.type		$str$26,@object
	.size		$str$26,($str$27 - $str$26)
$str$26:
        /*0012*/ 	.byte	0x28, 0x61, 0x64, 0x64, 0x72, 0x65, 0x73, 0x73, 0x20, 0x26, 0x20, 0x6d, 0x61, 0x73, 0x6b, 0x29
        /*0022*/ 	.byte	0x20, 0x3d, 0x3d, 0x20, 0x30, 0x00
	.type		$str$27,@object
	.size		$str$27,($str$23 - $str$27)
$str$27:
        /*0028*/ 	.byte	0x2f, 0x74, 0x6d, 0x70, 0x2f, 0x63, 0x75, 0x74, 0x6c, 0x61, 0x73, 0x73, 0x5f, 0x73, 0x77, 0x65
        /*0038*/ 	.byte	0x65, 0x70, 0x5f, 0x73, 0x72, 0x63, 0x2f, 0x69, 0x6e, 0x63, 0x6c, 0x75, 0x64, 0x65, 0x2f, 0x63
        /*0048*/ 	.byte	0x75, 0x74, 0x65, 0x2f, 0x70, 0x6f, 0x69, 0x6e, 0x74, 0x65, 0x72, 0x5f, 0x66, 0x6c, 0x61, 0x67
        /*0058*/ 	.byte	0x67, 0x65, 0x64, 0x2e, 0x68, 0x70, 0x70, 0x00
	.type		$str$23,@object
	.size		$str$23,(__unnamed_2 - $str$23)
$str$23:
        /*0060*/ 	.byte	0x2f, 0x74, 0x6d, 0x70, 0x2f, 0x63, 0x75, 0x74, 0x6c, 0x61, 0x73, 0x73, 0x5f, 0x73, 0x77, 0x65
        /*0070*/ 	.byte	0x65, 0x70, 0x5f, 0x73, 0x72, 0x63, 0x2f, 0x69, 0x6e, 0x63, 0x6c, 0x75, 0x64, 0x65, 0x2f, 0x63
        /*0080*/ 	.byte	0x75, 0x74, 0x6c, 0x61, 0x73, 0x73, 0x2f, 0x67, 0x65, 0x6d, 0x6d, 0x2f, 0x63, 0x6f, 0x6c, 0x6c
        /*0090*/ 	.byte	0x65, 0x63, 0x74, 0x69, 0x76, 0x65, 0x2f, 0x73, 0x6d, 0x39, 0x30, 0x5f, 0x6d, 0x6d, 0x61, 0x5f
        /*00a0*/ 	.byte	0x74, 0x6d, 0x61, 0x5f, 0x67, 0x6d, 0x6d, 0x61, 0x5f, 0x73, 0x73, 0x5f, 0x77, 0x61, 0x72, 0x70
        /*00b0*/ 	.byte	0x73, 0x70, 0x65, 0x63, 0x69, 0x61, 0x6c, 0x69, 0x7a, 0x65, 0x64, 0x2e, 0x68, 0x70, 0x70, 0x00
	.type		__unnamed_2,@object
	.size		__unnamed_2,(__unnamed_1 - __unnamed_2)
__unnamed_2:
        /*00c0*/ 	.byte	0x61, 0x75, 0x74, 0x6f, 0x20, 0x63, 0x75, 0x74, 0x65, 0x3a, 0x3a, 0x61, 0x73, 0x5f, 0x70, 0x6f
        /* <DEDUP_REMOVED lines=27> */
        /*0280*/ 	.byte	0x3c, 0x34, 0x30, 0x39, 0x36, 0x3e, 0x3e, 0x3e, 0x3e, 0x3e, 0x5d, 0x00
	.type		__unnamed_1,@object
	.size		__unnamed_1,(.L_0 - __unnamed_1)
__unnamed_1:
        /* <DEDUP_REMOVED lines=181> */
        /*0ddc*/ 	.byte	0x6e, 0x74, 0x69, 0x74, 0x79, 0x5d, 0x00
.L_0:


//--------------------- .nv.shared._ZN7cutlass13device_kernelINS_4gemm6kernel13GemmUniversalIN4cute5tupleIJiiiiEEENS1_10collective13CollectiveMmaINS1_34MainloopSm90TmaGmmaWarpSpecializedILi4ENS5_IJNS4_1CILi1EEESB_SB_EEENS1_35KernelTmaWarpSpecializedCooperativeEEENS5_IJNSA_ILi256EEENSA_ILi128EEENSA_ILi64EEEEEENS_10bfloat16_tENS5_IJlSB_lEEESJ_SK_NS4_8TiledMMAINS4_8MMA_AtomIJNS4_4SM904GMMA28MMA_64x128x16_F32BF16BF16_SSILNSO_5MajorE0ELSQ_0ELNSO_7ScaleInE1ELSR_1EEEEEENS4_6LayoutINS5_IJNSA_ILi2EEESB_SB_EEENS5_IJSB_NSA_ILi0EEESX_EEEEENS5_IJNS4_10UnderscoreES10_S10_EEEEENS4_13SM90_TMA_LOADENS4_14ComposedLayoutINS4_7SwizzleILi3ELi4ELi3EEENS4_18smem_ptr_flag_bitsILi16EEENSU_INS5_IJNSA_ILi8EEESH_EEENS5_IJSH_SB_EEEEEEEvNS4_8identityES13_S1D_vS1E_EENS_8epilogue10collective18CollectiveEpilogueINS1G_22Sm90TmaWarpSpecializedILi4ELi2ELi16ELb1ELb0EEEJSI_NS5_IJSG_NSA_ILi32EEEEEESJ_SK_SJ_SK_NS1G_6fusion15FusionCallbacksIS1K_NS1N_17LinearCombinationISJ_fSJ_fLNS_15FloatRoundStyleE2EEESI_S1M_JEEES13_NS14_INS15_ILi2ELi4ELi3EEES18_NSU_INS5_IJS19_S1L_EEENS5_IJS1L_SB_EEEEEEENS4_17SM75_U32x4_LDSM_NENS4_14SM90_TMA_STOREES1X_NS4_17SM90_U32x4_STSM_NENS4_9Copy_AtomIJS20_NS_6half_tEEEEvEEEvvEEEEvNT_6ParamsE --------------------------
	.section	.nv.shared._ZN7cutlass13device_kernelINS_4gemm6kernel13GemmUniversalIN4cute5tupleIJiiiiEEENS1_10collective13CollectiveMmaINS1_34MainloopSm90TmaGmmaWarpSpecializedILi4ENS5_IJNS4_1CILi1EEESB_SB_EEENS1_35KernelTmaWarpSpecializedCooperativeEEENS5_IJNSA_ILi256EEENSA_ILi128EEENSA_ILi64EEEEEENS_10bfloat16_tENS5_IJlSB_lEEESJ_SK_NS4_8TiledMMAINS4_8MMA_AtomIJNS4_4SM904GMMA28MMA_64x128x16_F32BF16BF16_SSILNSO_5MajorE0ELSQ_0ELNSO_7ScaleInE1ELSR_1EEEEEENS4_6LayoutINS5_IJNSA_ILi2EEESB_SB_EEENS5_IJSB_NSA_ILi0EEESX_EEEEENS5_IJNS4_10UnderscoreES10_S10_EEEEENS4_13SM90_TMA_LOADENS4_14ComposedLayoutINS4_7SwizzleILi3ELi4ELi3EEENS4_18smem_ptr_flag_bitsILi16EEENSU_INS5_IJNSA_ILi8EEESH_EEENS5_IJSH_SB_EEEEEEEvNS4_8identityES13_S1D_vS1E_EENS_8epilogue10collective18CollectiveEpilogueINS1G_22Sm90TmaWarpSpecializedILi4ELi2ELi16ELb1ELb0EEEJSI_NS5_IJSG_NSA_ILi32EEEEEESJ_SK_SJ_SK_NS1G_6fusion15FusionCallbacksIS1K_NS1N_17LinearCombinationISJ_fSJ_fLNS_15FloatRoundStyleE2EEESI_S1M_JEEES13_NS14_INS15_ILi2ELi4ELi3EEES18_NSU_INS5_IJS19_S1L_EEENS5_IJS1L_SB_EEEEEEENS4_17SM75_U32x4_LDSM_NENS4_14SM90_TMA_STOREES1X_NS4_17SM90_U32x4_STSM_NENS4_9Copy_AtomIJS20_NS_6half_tEEEEvEEEvvEEEEvNT_6ParamsE,"aw",@nobits
	.sectionflags	@""
	.align	16
	.zero		1024


//--------------------- .nv.shared.reserved.0     --------------------------
	.section	.nv.shared.reserved.0,"aw",@nobits
	.weak		__nv_reservedSMEM_offset_0_alias
	.size		__nv_reservedSMEM_offset_0_alias, 0, 0
	.other		__nv_reservedSMEM_offset_0_alias,@"STO_CUDA_RESERVED_SHARED STV_DEFAULT"
__nv_reservedSMEM_offset_0_alias:
	.zero		0


//--------------------- .nv.global                --------------------------
	.section	.nv.global,"aw",@nobits
.nv.global:
	.type		_ZN39_INTERNAL_b26256fd_4_k_cu_24d7d254_34734cute1_E,@object
	.size		_ZN39_INTERNAL_b26256fd_4_k_cu_24d7d254_34734cute1_E,(_ZN39_INTERNAL_b26256fd_4_k_cu_24d7d254_34734cuda3std3__45__cpo6cbeginE - _ZN39_INTERNAL_b26256fd_4_k_cu_24d7d254_34734cute1_E)
_ZN39_INTERNAL_b26256fd_4_k_cu_24d7d254_34734cute1_E:
	.zero		1
	.type		_ZN39_INTERNAL_b26256fd_4_k_cu_24d7d254_34734cuda3std3__45__cpo6cbeginE,@object
	.size		_ZN39_INTERNAL_b26256fd_4_k_cu_24d7d254_34734cuda3std3__45__cpo6cbeginE,(_ZN39_INTERNAL_b26256fd_4_k_cu_24d7d254_34734cuda3std3__48in_placeE - _ZN39_INTERNAL_b26256fd_4_k_cu_24d7d254_34734cuda3std3__45__cpo6cbeginE)
_ZN39_INTERNAL_b26256fd_4_k_cu_24d7d254_34734cuda3std3__45__cpo6cbeginE:
	.zero		1
	.type		_ZN39_INTERNAL_b26256fd_4_k_cu_24d7d254_34734cuda3std3__48in_placeE,@object
	.size		_ZN39_INTERNAL_b26256fd_4_k_cu_24d7d254_34734cuda3std3__48in_placeE,(_ZN39_INTERNAL_b26256fd_4_k_cu_24d7d254_34734cuda3std6ranges3__45__cpo9iter_moveE - _ZN39_INTERNAL_b26256fd_4_k_cu_24d7d254_34734cuda3std3__48in_placeE)
_ZN39_INTERNAL_b26256fd_4_k_cu_24d7d254_34734cuda3std3__48in_placeE:
	.zero		1
	.type		_ZN39_INTERNAL_b26256fd_4_k_cu_24d7d254_34734cuda3std6ranges3__45__cpo9iter_moveE,@object
	.size		_ZN39_INTERNAL_b26256fd_4_k_cu_24d7d254_34734cuda3std6ranges3__45__cpo9iter_moveE,(_ZN39_INTERNAL_b26256fd_4_k_cu_24d7d254_34734cuda3std3__45__cpo5beginE - _ZN39_INTERNAL_b26256fd_4_k_cu_24d7d254_34734cuda3std6ranges3__45__cpo9iter_moveE)
_ZN39_INTERNAL_b26256fd_4_k_cu_24d7d254_34734cuda3std6ranges3__45__cpo9iter_moveE:
	.zero		1
	.type		_ZN39_INTERNAL_b26256fd_4_k_cu_24d7d254_34734cuda3std3__45__cpo5beginE,@object
	.size		_ZN39_INTERNAL_b26256fd_4_k_cu_24d7d254_34734cuda3std3__45__cpo5beginE,(_ZN39_INTERNAL_b26256fd_4_k_cu_24d7d254_34734cuda3std3__441_GLOBAL__N__b26256fd_4_k_cu_24d7d254_34736ignoreE - _ZN39_INTERNAL_b26256fd_4_k_cu_24d7d254_34734cuda3std3__45__cpo5beginE)
_ZN39_INTERNAL_b26256fd_4_k_cu_24d7d254_34734cuda3std3__45__cpo5beginE:
	.zero		1
	.type		_ZN39_INTERNAL_b26256fd_4_k_cu_24d7d254_34734cuda3std3__441_GLOBAL__N__b26256fd_4_k_cu_24d7d254_34736ignoreE,@object
	.size		_ZN39_INTERNAL_b26256fd_4_k_cu_24d7d254_34734cuda3std3__441_GLOBAL__N__b26256fd_4_k_cu_24d7d254_34736ignoreE,(_ZN39_INTERNAL_b26256fd_4_k_cu_24d7d254_34734cute7productE - _ZN39_INTERNAL_b26256fd_4_k_cu_24d7d254_34734cuda3std3__441_GLOBAL__N__b26256fd_4_k_cu_24d7d254_34736ignoreE)
_ZN39_INTERNAL_b26256fd_4_k_cu_24d7d254_34734cuda3std3__441_GLOBAL__N__b26256fd_4_k_cu_24d7d254_34736ignoreE:
	.zero		1
	.type		_ZN39_INTERNAL_b26256fd_4_k_cu_24d7d254_34734cute7productE,@object
	.size		_ZN39_INTERNAL_b26256fd_4_k_cu_24d7d254_34734cute7productE,(_ZN39_INTERNAL_b26256fd_4_k_cu_24d7d254_34734cuda3std3__45__cpo3endE - _ZN39_INTERNAL_b26256fd_4_k_cu_24d7d254_34734cute7productE)
_ZN39_INTERNAL_b26256fd_4_k_cu_24d7d254_34734cute7productE:
	.zero		1
	.type		_ZN39_INTERNAL_b26256fd_4_k_cu_24d7d254_34734cuda3std3__45__cpo3endE,@object
	.size		_ZN39_INTERNAL_b26256fd_4_k_cu_24d7d254_34734cuda3std3__45__cpo3endE,(_ZN39_INTERNAL_b26256fd_4_k_cu_24d7d254_34734cuda3std3__419piecewise_constructE - _ZN39_INTERNAL_b26256fd_4_k_cu_24d7d254_34734cuda3std3__45__cpo3endE)
_ZN39_INTERNAL_b26256fd_4_k_cu_24d7d254_34734cuda3std3__45__cpo3endE:
	.zero		1
	.type		_ZN39_INTERNAL_b26256fd_4_k_cu_24d7d254_34734cuda3std3__419piecewise_constructE,@object
	.size		_ZN39_INTERNAL_b26256fd_4_k_cu_24d7d254_34734cuda3std3__419piecewise_constructE,(_ZN39_INTERNAL_b26256fd_4_k_cu_24d7d254_34734cuda3std3__45__cpo4cendE - _ZN39_INTERNAL_b26256fd_4_k_cu_24d7d254_34734cuda3std3__419piecewise_constructE)
_ZN39_INTERNAL_b26256fd_4_k_cu_24d7d254_34734cuda3std3__419piecewise_constructE:
	.zero		1
	.type		_ZN39_INTERNAL_b26256fd_4_k_cu_24d7d254_34734cuda3std3__45__cpo4cendE,@object
	.size		_ZN39_INTERNAL_b26256fd_4_k_cu_24d7d254_34734cuda3std3__45__cpo4cendE,(_ZN39_INTERNAL_b26256fd_4_k_cu_24d7d254_34734cuda3std6ranges3__45__cpo4swapE - _ZN39_INTERNAL_b26256fd_4_k_cu_24d7d254_34734cuda3std3__45__cpo4cendE)
_ZN39_INTERNAL_b26256fd_4_k_cu_24d7d254_34734cuda3std3__45__cpo4cendE:
	.zero		1
	.type		_ZN39_INTERNAL_b26256fd_4_k_cu_24d7d254_34734cuda3std6ranges3__45__cpo4swapE,@object
	.size		_ZN39_INTERNAL_b26256fd_4_k_cu_24d7d254_34734cuda3std6ranges3__45__cpo4swapE,(.L_9 - _ZN39_INTERNAL_b26256fd_4_k_cu_24d7d254_34734cuda3std6ranges3__45__cpo4swapE)
_ZN39_INTERNAL_b26256fd_4_k_cu_24d7d254_34734cuda3std6ranges3__45__cpo4swapE:
	.zero		1
.L_9:


//--------------------- .nv.constant0._ZN7cutlass13device_kernelINS_4gemm6kernel13GemmUniversalIN4cute5tupleIJiiiiEEENS1_10collective13CollectiveMmaINS1_34MainloopSm90TmaGmmaWarpSpecializedILi4ENS5_IJNS4_1CILi1EEESB_SB_EEENS1_35KernelTmaWarpSpecializedCooperativeEEENS5_IJNSA_ILi256EEENSA_ILi128EEENSA_ILi64EEEEEENS_10bfloat16_tENS5_IJlSB_lEEESJ_SK_NS4_8TiledMMAINS4_8MMA_AtomIJNS4_4SM904GMMA28MMA_64x128x16_F32BF16BF16_SSILNSO_5MajorE0ELSQ_0ELNSO_7ScaleInE1ELSR_1EEEEEENS4_6LayoutINS5_IJNSA_ILi2EEESB_SB_EEENS5_IJSB_NSA_ILi0EEESX_EEEEENS5_IJNS4_10UnderscoreES10_S10_EEEEENS4_13SM90_TMA_LOADENS4_14ComposedLayoutINS4_7SwizzleILi3ELi4ELi3EEENS4_18smem_ptr_flag_bitsILi16EEENSU_INS5_IJNSA_ILi8EEESH_EEENS5_IJSH_SB_EEEEEEEvNS4_8identityES13_S1D_vS1E_EENS_8epilogue10collective18CollectiveEpilogueINS1G_22Sm90TmaWarpSpecializedILi4ELi2ELi16ELb1ELb0EEEJSI_NS5_IJSG_NSA_ILi32EEEEEESJ_SK_SJ_SK_NS1G_6fusion15FusionCallbacksIS1K_NS1N_17LinearCombinationISJ_fSJ_fLNS_15FloatRoundStyleE2EEESI_S1M_JEEES13_NS14_INS15_ILi2ELi4ELi3EEES18_NSU_INS5_IJS19_S1L_EEENS5_IJS1L_SB_EEEEEEENS4_17SM75_U32x4_LDSM_NENS4_14SM90_TMA_STOREES1X_NS4_17SM90_U32x4_STSM_NENS4_9Copy_AtomIJS20_NS_6half_tEEEEvEEEvvEEEEvNT_6ParamsE --------------------------
	.section	.nv.constant0._ZN7cutlass13device_kernelINS_4gemm6kernel13GemmUniversalIN4cute5tupleIJiiiiEEENS1_10collective13CollectiveMmaINS1_34MainloopSm90TmaGmmaWarpSpecializedILi4ENS5_IJNS4_1CILi1EEESB_SB_EEENS1_35KernelTmaWarpSpecializedCooperativeEEENS5_IJNSA_ILi256EEENSA_ILi128EEENSA_ILi64EEEEEENS_10bfloat16_tENS5_IJlSB_lEEESJ_SK_NS4_8TiledMMAINS4_8MMA_AtomIJNS4_4SM904GMMA28MMA_64x128x16_F32BF16BF16_SSILNSO_5MajorE0ELSQ_0ELNSO_7ScaleInE1ELSR_1EEEEEENS4_6LayoutINS5_IJNSA_ILi2EEESB_SB_EEENS5_IJSB_NSA_ILi0EEESX_EEEEENS5_IJNS4_10UnderscoreES10_S10_EEEEENS4_13SM90_TMA_LOADENS4_14ComposedLayoutINS4_7SwizzleILi3ELi4ELi3EEENS4_18smem_ptr_flag_bitsILi16EEENSU_INS5_IJNSA_ILi8EEESH_EEENS5_IJSH_SB_EEEEEEEvNS4_8identityES13_S1D_vS1E_EENS_8epilogue10collective18CollectiveEpilogueINS1G_22Sm90TmaWarpSpecializedILi4ELi2ELi16ELb1ELb0EEEJSI_NS5_IJSG_NSA_ILi32EEEEEESJ_SK_SJ_SK_NS1G_6fusion15FusionCallbacksIS1K_NS1N_17LinearCombinationISJ_fSJ_fLNS_15FloatRoundStyleE2EEESI_S1M_JEEES13_NS14_INS15_ILi2ELi4ELi3EEES18_NSU_INS5_IJS19_S1L_EEENS5_IJS1L_SB_EEEEEEENS4_17SM75_U32x4_LDSM_NENS4_14SM90_TMA_STOREES1X_NS4_17SM90_U32x4_STSM_NENS4_9Copy_AtomIJS20_NS_6half_tEEEEvEEEvvEEEEvNT_6ParamsE,"a",@progbits
	.sectionflags	@""
	.align	4
.nv.constant0._ZN7cutlass13device_kernelINS_4gemm6kernel13GemmUniversalIN4cute5tupleIJiiiiEEENS1_10collective13CollectiveMmaINS1_34MainloopSm90TmaGmmaWarpSpecializedILi4ENS5_IJNS4_1CILi1EEESB_SB_EEENS1_35KernelTmaWarpSpecializedCooperativeEEENS5_IJNSA_ILi256EEENSA_ILi128EEENSA_ILi64EEEEEENS_10bfloat16_tENS5_IJlSB_lEEESJ_SK_NS4_8TiledMMAINS4_8MMA_AtomIJNS4_4SM904GMMA28MMA_64x128x16_F32BF16BF16_SSILNSO_5MajorE0ELSQ_0ELNSO_7ScaleInE1ELSR_1EEEEEENS4_6LayoutINS5_IJNSA_ILi2EEESB_SB_EEENS5_IJSB_NSA_ILi0EEESX_EEEEENS5_IJNS4_10UnderscoreES10_S10_EEEEENS4_13SM90_TMA_LOADENS4_14ComposedLayoutINS4_7SwizzleILi3ELi4ELi3EEENS4_18smem_ptr_flag_bitsILi16EEENSU_INS5_IJNSA_ILi8EEESH_EEENS5_IJSH_SB_EEEEEEEvNS4_8identityES13_S1D_vS1E_EENS_8epilogue10collective18CollectiveEpilogueINS1G_22Sm90TmaWarpSpecializedILi4ELi2ELi16ELb1ELb0EEEJSI_NS5_IJSG_NSA_ILi32EEEEEESJ_SK_SJ_SK_NS1G_6fusion15FusionCallbacksIS1K_NS1N_17LinearCombinationISJ_fSJ_fLNS_15FloatRoundStyleE2EEESI_S1M_JEEES13_NS14_INS15_ILi2ELi4ELi3EEES18_NSU_INS5_IJS19_S1L_EEENS5_IJS1L_SB_EEEEEEENS4_17SM75_U32x4_LDSM_NENS4_14SM90_TMA_STOREES1X_NS4_17SM90_U32x4_STSM_NENS4_9Copy_AtomIJS20_NS_6half_tEEEEvEEEvvEEEEvNT_6ParamsE:
	.zero		2432


//--------------------- SYMBOLS --------------------------

	.type		.nv.reservedSmem.offset0,@object
	.size		.nv.reservedSmem.offset0,0x4
	.type		__assertfail,@function
